	.target	sm_90a

	.elftype	@"ET_EXEC"


//--------------------- .note.nv.tkinfo           --------------------------
	.section	.note.nv.tkinfo,"",@"SHT_NOTE"
	.sectionflags	@"SHF_NOTE_NV_TKINFO"
	.tkinfo
        /*0018*/ 	.word	0x00000002
        /*0030*/ 	.string	""
        /*0030*/ 	.string	"ptxas"
        /*0030*/ 	.string	"Cuda compilation tools, release 13.0, V13.0.88"
        /*0030*/ 	.string	"Build cuda_13.0.r13.0/compiler.36424714_0"
        /*0030*/ 	.string	"-arch sm_90a -m 64 "



//--------------------- .note.nv.cuinfo           --------------------------
	.section	.note.nv.cuinfo,"",@"SHT_NOTE"
	.sectionflags	@"SHF_NOTE_NV_CUINFO"
        /*0018*/ 	.short	0x0002
        /*001a*/ 	.short	0x005a
        /*001c*/ 	.short	0x0082
	.zero		2


//--------------------- .nv.info                  --------------------------
	.section	.nv.info,"",@"SHT_CUDA_INFO"
	.align	4


	//----- nvinfo : EIATTR_REGCOUNT
	.align		4
        /*0000*/ 	.byte	0x04, 0x2f
        /*0002*/ 	.short	(.L_15 - .L_14)
	.align		4
.L_14:
        /*0004*/ 	.word	index@(_ZN7cutlass13device_kernelINS_4gemm6kernel13GemmUniversalIN4cute5tupleIJiiiiEEENS1_10collective13CollectiveMmaINS1_34MainloopSm90TmaGmmaWarpSpecializedILi3ENS5_IJNS4_1CILi2EEESB_NSA_ILi1EEEEEENS1_32KernelTmaWarpSpecializedPingpongEEENS5_IJNSA_ILi64EEENSA_ILi128EEESH_EEEaNS5_IJlSC_lEEEaSJ_NS4_8TiledMMAINS4_8MMA_AtomIJNS4_4SM904GMMA27MMA_64x128x32_S32S8S8_SS_TNEEEENS4_6LayoutINS5_IJSC_SC_SC_EEENS5_IJNSA_ILi0EEESS_SS_EEEEENS5_IJNS4_10UnderscoreESV_SV_EEEEENS4_23SM90_TMA_LOAD_MULTICASTENS4_14ComposedLayoutINS4_7SwizzleILi3ELi4ELi3EEENS4_18smem_ptr_flag_bitsILi8EEENSQ_INS5_IJNSA_ILi8EEESH_EEENS5_IJSH_SC_EEEEEEEvNS4_8identityESY_S18_vS19_EENS_8epilogue10collective6detail29Sm90TmaWarpSpecializedAdapterINS1C_15DefaultEpilogueIaSJ_SJ_NS1B_6thread17LinearCombinationIaLi1EiiLNS1G_9ScaleType4KindE0ELNS_15FloatRoundStyleE2EaEENS1_15EpilogueDefaultEEEEEvvEEEEvNT_6ParamsE)
        /*0008*/ 	.word	0x000000a8


	//----- nvinfo : EIATTR_FRAME_SIZE
	.align		4
.L_15:
        /*000c*/ 	.byte	0x04, 0x11
        /*000e*/ 	.short	(.L_17 - .L_16)
	.align		4
.L_16:
        /*0010*/ 	.word	index@(_ZN7cutlass13device_kernelINS_4gemm6kernel13GemmUniversalIN4cute5tupleIJiiiiEEENS1_10collective13CollectiveMmaINS1_34MainloopSm90TmaGmmaWarpSpecializedILi3ENS5_IJNS4_1CILi2EEESB_NSA_ILi1EEEEEENS1_32KernelTmaWarpSpecializedPingpongEEENS5_IJNSA_ILi64EEENSA_ILi128EEESH_EEEaNS5_IJlSC_lEEEaSJ_NS4_8TiledMMAINS4_8MMA_AtomIJNS4_4SM904GMMA27MMA_64x128x32_S32S8S8_SS_TNEEEENS4_6LayoutINS5_IJSC_SC_SC_EEENS5_IJNSA_ILi0EEESS_SS_EEEEENS5_IJNS4_10UnderscoreESV_SV_EEEEENS4_23SM90_TMA_LOAD_MULTICASTENS4_14ComposedLayoutINS4_7SwizzleILi3ELi4ELi3EEENS4_18smem_ptr_flag_bitsILi8EEENSQ_INS5_IJNSA_ILi8EEESH_EEENS5_IJSH_SC_EEEEEEEvNS4_8identityESY_S18_vS19_EENS_8epilogue10collective6detail29Sm90TmaWarpSpecializedAdapterINS1C_15DefaultEpilogueIaSJ_SJ_NS1B_6thread17LinearCombinationIaLi1EiiLNS1G_9ScaleType4KindE0ELNS_15FloatRoundStyleE2EaEENS1_15EpilogueDefaultEEEEEvvEEEEvNT_6ParamsE)
        /*0014*/ 	.word	0x00000008


	//----- nvinfo : EIATTR_MIN_STACK_SIZE
	.align		4
.L_17:
        /*0018*/ 	.byte	0x04, 0x12
        /*001a*/ 	.short	(.L_19 - .L_18)
	.align		4
.L_18:
        /*001c*/ 	.word	index@(_ZN7cutlass13device_kernelINS_4gemm6kernel13GemmUniversalIN4cute5tupleIJiiiiEEENS1_10collective13CollectiveMmaINS1_34MainloopSm90TmaGmmaWarpSpecializedILi3ENS5_IJNS4_1CILi2EEESB_NSA_ILi1EEEEEENS1_32KernelTmaWarpSpecializedPingpongEEENS5_IJNSA_ILi64EEENSA_ILi128EEESH_EEEaNS5_IJlSC_lEEEaSJ_NS4_8TiledMMAINS4_8MMA_AtomIJNS4_4SM904GMMA27MMA_64x128x32_S32S8S8_SS_TNEEEENS4_6LayoutINS5_IJSC_SC_SC_EEENS5_IJNSA_ILi0EEESS_SS_EEEEENS5_IJNS4_10UnderscoreESV_SV_EEEEENS4_23SM90_TMA_LOAD_MULTICASTENS4_14ComposedLayoutINS4_7SwizzleILi3ELi4ELi3EEENS4_18smem_ptr_flag_bitsILi8EEENSQ_INS5_IJNSA_ILi8EEESH_EEENS5_IJSH_SC_EEEEEEEvNS4_8identityESY_S18_vS19_EENS_8epilogue10collective6detail29Sm90TmaWarpSpecializedAdapterINS1C_15DefaultEpilogueIaSJ_SJ_NS1B_6thread17LinearCombinationIaLi1EiiLNS1G_9ScaleType4KindE0ELNS_15FloatRoundStyleE2EaEENS1_15EpilogueDefaultEEEEEvvEEEEvNT_6ParamsE)
        /*0020*/ 	.word	0x00000008
.L_19:


//--------------------- .nv.compat                --------------------------
	.section	.nv.compat,"",@"SHT_CUDA_COMPAT_INFO"
	.align	4
        /*0000*/ 	.byte	0x02, 0x09, 0x01, 0x00, 0x02, 0x02, 0x04, 0x00, 0x02, 0x05, 0x05, 0x00, 0x03, 0x07, 0x01, 0x01
        /*0010*/ 	.byte	0x02, 0x03, 0x01, 0x00, 0x02, 0x06, 0x01, 0x00, 0x04, 0x0b, 0x08, 0x00, 0x00, 0x00, 0x00, 0x00
        /*0020*/ 	.byte	0x00, 0x00, 0x00, 0x00


//--------------------- .nv.info._ZN7cutlass13device_kernelINS_4gemm6kernel13GemmUniversalIN4cute5tupleIJiiiiEEENS1_10collective13CollectiveMmaINS1_34MainloopSm90TmaGmmaWarpSpecializedILi3ENS5_IJNS4_1CILi2EEESB_NSA_ILi1EEEEEENS1_32KernelTmaWarpSpecializedPingpongEEENS5_IJNSA_ILi64EEENSA_ILi128EEESH_EEEaNS5_IJlSC_lEEEaSJ_NS4_8TiledMMAINS4_8MMA_AtomIJNS4_4SM904GMMA27MMA_64x128x32_S32S8S8_SS_TNEEEENS4_6LayoutINS5_IJSC_SC_SC_EEENS5_IJNSA_ILi0EEESS_SS_EEEEENS5_IJNS4_10UnderscoreESV_SV_EEEEENS4_23SM90_TMA_LOAD_MULTICASTENS4_14ComposedLayoutINS4_7SwizzleILi3ELi4ELi3EEENS4_18smem_ptr_flag_bitsILi8EEENSQ_INS5_IJNSA_ILi8EEESH_EEENS5_IJSH_SC_EEEEEEEvNS4_8identityESY_S18_vS19_EENS_8epilogue10collective6detail29Sm90TmaWarpSpecializedAdapterINS1C_15DefaultEpilogueIaSJ_SJ_NS1B_6thread17LinearCombinationIaLi1EiiLNS1G_9ScaleType4KindE0ELNS_15FloatRoundStyleE2EaEENS1_15EpilogueDefaultEEEEEvvEEEEvNT_6ParamsE --------------------------
	.section	.nv.info._ZN7cutlass13device_kernelINS_4gemm6kernel13GemmUniversalIN4cute5tupleIJiiiiEEENS1_10collective13CollectiveMmaINS1_34MainloopSm90TmaGmmaWarpSpecializedILi3ENS5_IJNS4_1CILi2EEESB_NSA_ILi1EEEEEENS1_32KernelTmaWarpSpecializedPingpongEEENS5_IJNSA_ILi64EEENSA_ILi128EEESH_EEEaNS5_IJlSC_lEEEaSJ_NS4_8TiledMMAINS4_8MMA_AtomIJNS4_4SM904GMMA27MMA_64x128x32_S32S8S8_SS_TNEEEENS4_6LayoutINS5_IJSC_SC_SC_EEENS5_IJNSA_ILi0EEESS_SS_EEEEENS5_IJNS4_10UnderscoreESV_SV_EEEEENS4_23SM90_TMA_LOAD_MULTICASTENS4_14ComposedLayoutINS4_7SwizzleILi3ELi4ELi3EEENS4_18smem_ptr_flag_bitsILi8EEENSQ_INS5_IJNSA_ILi8EEESH_EEENS5_IJSH_SC_EEEEEEEvNS4_8identityESY_S18_vS19_EENS_8epilogue10collective6detail29Sm90TmaWarpSpecializedAdapterINS1C_15DefaultEpilogueIaSJ_SJ_NS1B_6thread17LinearCombinationIaLi1EiiLNS1G_9ScaleType4KindE0ELNS_15FloatRoundStyleE2EaEENS1_15EpilogueDefaultEEEEEvvEEEEvNT_6ParamsE,"",@"SHT_CUDA_INFO"
	.sectionflags	@""
	.align	4


	//----- nvinfo : EIATTR_CUDA_API_VERSION
	.align		4
        /*0000*/ 	.byte	0x04, 0x37
        /*0002*/ 	.short	(.L_21 - .L_20)
.L_20:
        /*0004*/ 	.word	0x00000082


	//----- nvinfo : EIATTR_KPARAM_INFO
	.align		4
.L_21:
        /*0008*/ 	.byte	0x04, 0x17
        /*000a*/ 	.short	(.L_23 - .L_22)
.L_22:
        /*000c*/ 	.word	0x00000000
        /*0010*/ 	.short	0x0000
        /*0012*/ 	.short	0x0070
        /*0014*/ 	.byte	0x00, 0xf0, 0x01, 0x10


	//----- nvinfo : EIATTR_SPARSE_MMA_MASK
	.align		4
.L_23:
        /*0018*/ 	.byte	0x03, 0x50
        /*001a*/ 	.short	0x0000


	//----- nvinfo : EIATTR_MAXREG_COUNT
	.align		4
        /*001c*/ 	.byte	0x03, 0x1b
        /*001e*/ 	.short	0x00a8


	//----- nvinfo : EIATTR_NUM_BARRIERS
	.align		4
        /*0020*/ 	.byte	0x02, 0x4c
        /*0022*/ 	.byte	0x01
	.zero		1


	//----- nvinfo : EIATTR_EXTERNS
	.align		4
        /*0024*/ 	.byte	0x04, 0x0f
        /*0026*/ 	.short	(.L_25 - .L_24)


	//   ....[0]....
	.align		4
.L_24:
        /*0028*/ 	.word	index@(__assertfail)


	//----- nvinfo : EIATTR_ANNOTATIONS
	.align		4
.L_25:
        /*002c*/ 	.byte	0x04, 0x55
        /*002e*/ 	.short	(.L_27 - .L_26)


	//   ....[0]....
.L_26:
        /*0030*/ 	.word	0x00000001
        /*0034*/ 	.byte	0x90, 0x0d, 0x00, 0x00, 0x01, 0x00, 0x00, 0x00, 0x30, 0x14, 0x00, 0x00, 0x01, 0x00, 0x00, 0x00
        /*0044*/ 	.byte	0xf0, 0x55, 0x00, 0x00, 0x01, 0x00, 0x00, 0x00, 0x10, 0x63, 0x00, 0x00


	//----- nvinfo : EIATTR_MERCURY_ISA_VERSION
	.align		4
.L_27:
        /*0050*/ 	.byte	0x03, 0x5f
        /*0052*/ 	.short	0x0101


	//----- nvinfo : EIATTR_INT_WARP_WIDE_INSTR_OFFSETS
	.align		4
        /*0054*/ 	.byte	0x04, 0x31
        /*0056*/ 	.short	(.L_29 - .L_28)


	//   ....[0]....
.L_28:
        /*0058*/ 	.word	0x000004e0


	//   ....[1]....
        /*005c*/ 	.word	0x00000520


	//   ....[2]....
        /*0060*/ 	.word	0x00000580


	//   ....[3]....
        /*0064*/ 	.word	0x000005b0


	//   ....[4]....
        /*0068*/ 	.word	0x000006c0


	//   ....[5]....
        /*006c*/ 	.word	0x00000740


	//   ....[6]....
        /*0070*/ 	.word	0x00000750


	//   ....[7]....
        /*0074*/ 	.word	0x000007b0


	//   ....[8]....
        /*0078*/ 	.word	0x000020c0


	//----- nvinfo : EIATTR_COOP_GROUP_MASK_REGIDS
	.align		4
.L_29:
        /*007c*/ 	.byte	0x04, 0x29
        /*007e*/ 	.short	(.L_31 - .L_30)


	//   ....[0]....
.L_30:
        /*0080*/ 	.word	0xffffffff


	//   ....[1]....
        /*0084*/ 	.word	0xffffffff


	//   ....[2]....
        /*0088*/ 	.word	0xffffffff


	//   ....[3]....
        /*008c*/ 	.word	0xffffffff


	//   ....[4]....
        /*0090*/ 	.word	0xffffffff


	//   ....[5]....
        /*0094*/ 	.word	0xffffffff


	//   ....[6]....
        /*0098*/ 	.word	0xffffffff


	//----- nvinfo : EIATTR_COOP_GROUP_INSTR_OFFSETS
	.align		4
.L_31:
        /*009c*/ 	.byte	0x04, 0x28
        /*009e*/ 	.short	(.L_33 - .L_32)


	//   ....[0]....
.L_32:
        /*00a0*/ 	.word	0x00000070


	//   ....[1]....
        /*00a4*/ 	.word	0x00000080


	//   ....[2]....
        /*00a8*/ 	.word	0x00000140


	//   ....[3]....
        /*00ac*/ 	.word	0x000002b0


	//   ....[4]....
        /*00b0*/ 	.word	0x000002f0


	//   ....[5]....
        /*00b4*/ 	.word	0x00000380


	//   ....[6]....
        /*00b8*/ 	.word	0x00000940


	//----- nvinfo : EIATTR_REG_RECONFIG
	.align		4
.L_33:
        /*00bc*/ 	.byte	0x01, 0x54
	.zero		2


	//----- nvinfo : EIATTR_SYSCALL_OFFSETS
	.align		4
        /*00c0*/ 	.byte	0x04, 0x46
        /*00c2*/ 	.short	(.L_35 - .L_34)


	//   ....[0]....
.L_34:
        /*00c4*/ 	.word	0x00001860


	//----- nvinfo : EIATTR_MBARRIER_INSTR_OFFSETS
	.align		4
.L_35:
        /*00c8*/ 	.byte	0x04, 0x39
        /*00ca*/ 	.short	(.L_37 - .L_36)


	//   ....[0]....
.L_36:
        /*00cc*/ 	.word	0x00000240
        /*00d0*/ 	.word	0x000000ff
        /*00d4*/ 	.word	0x00000000
        /*00d8*/ 	.short	0x0100
        /*00da*/ 	.byte	0x08
	.zero		1


	//   ....[1]....
        /*00dc*/ 	.word	0x00000250
        /*00e0*/ 	.word	0x000000ff
        /*00e4*/ 	.word	0x00000018
        /*00e8*/ 	.short	0x0100
        /*00ea*/ 	.byte	0x08
	.zero		1


	//   ....[2]....
        /*00ec*/ 	.word	0x00000260
        /*00f0*/ 	.word	0x000000ff
        /*00f4*/ 	.word	0x00000008
        /*00f8*/ 	.short	0x0100
        /*00fa*/ 	.byte	0x08
	.zero		1


	//   ....[3]....
        /*00fc*/ 	.word	0x00000270
        /*0100*/ 	.word	0x000000ff
        /*0104*/ 	.word	0x00000020
        /*0108*/ 	.short	0x0100
        /*010a*/ 	.byte	0x08
	.zero		1


	//   ....[4]....
        /*010c*/ 	.word	0x00000280
        /*0110*/ 	.word	0x000000ff
        /*0114*/ 	.word	0x00000010
        /*0118*/ 	.short	0x0100
        /*011a*/ 	.byte	0x08
	.zero		1


	//   ....[5]....
        /*011c*/ 	.word	0x00000290
        /*0120*/ 	.word	0x000000ff
        /*0124*/ 	.word	0x00000028
        /*0128*/ 	.short	0x0100
        /*012a*/ 	.byte	0x08
	.zero		1


	//   ....[6]....
        /*012c*/ 	.word	0x000007e0
        /*0130*/ 	.word	0x000000ff
        /*0134*/ 	.word	0x00000060
        /*0138*/ 	.short	0x0100
        /*013a*/ 	.byte	0x08
	.zero		1


	//   ....[7]....
        /*013c*/ 	.word	0x00000880
        /*0140*/ 	.word	0x000000ff
        /*0144*/ 	.word	0x00000068
        /*0148*/ 	.short	0x0100
        /*014a*/ 	.byte	0x08
	.zero		1


	//   ....[8]....
        /*014c*/ 	.word	0x000008c0
        /*0150*/ 	.word	0x000000ff
        /*0154*/ 	.word	0x00000040
        /*0158*/ 	.short	0x0100
        /*015a*/ 	.byte	0x09
	.zero		1


	//   ....[9]....
        /*015c*/ 	.word	0x000008d0
        /*0160*/ 	.word	0x000000ff
        /*0164*/ 	.word	0x00000048
        /*0168*/ 	.short	0x0100
        /*016a*/ 	.byte	0x09
	.zero		1


	//   ....[10]....
        /*016c*/ 	.word	0x000008e0
        /*0170*/ 	.word	0x000000ff
        /*0174*/ 	.word	0x00000050
        /*0178*/ 	.short	0x0100
        /*017a*/ 	.byte	0x09
	.zero		1


	//   ....[11]....
        /*017c*/ 	.word	0x000008f0
        /*0180*/ 	.word	0x000000ff
        /*0184*/ 	.word	0x00000058
        /*0188*/ 	.short	0x0100
        /*018a*/ 	.byte	0x09
	.zero		1


	//   ....[12]....
        /*018c*/ 	.word	0x00001720
        /*0190*/ 	.word	0x000000ff
        /*0194*/ 	.word	0xfffffff8
        /*0198*/ 	.short	0x010a
        /*019a*/ 	.byte	0x2b
	.zero		1


	//   ....[13]....
        /*019c*/ 	.word	0x000018f0
        /*01a0*/ 	.word	0x00000003
        /*01a4*/ 	.word	0x00000000
        /*01a8*/ 	.short	0x010a
        /*01aa*/ 	.byte	0x3f
	.zero		1


	//   ....[14]....
        /*01ac*/ 	.word	0x00001950
        /*01b0*/ 	.word	0x00000003
        /*01b4*/ 	.word	0x00000000
        /*01b8*/ 	.short	0x010a
        /*01ba*/ 	.byte	0x3f
	.zero		1


	//   ....[15]....
        /*01bc*/ 	.word	0x00001cb0
        /*01c0*/ 	.word	0x000000ff
        /*01c4*/ 	.word	0x00000000
        /*01c8*/ 	.short	0x010a
        /*01ca*/ 	.byte	0x04
	.zero		1


	//   ....[16]....
        /*01cc*/ 	.word	0x00001cf0
        /*01d0*/ 	.word	0x000000ff
        /*01d4*/ 	.word	0x00000000
        /*01d8*/ 	.short	0x010a
        /*01da*/ 	.byte	0x04
	.zero		1


	//   ....[17]....
        /*01dc*/ 	.word	0x00001f50
        /*01e0*/ 	.word	0x00000005
        /*01e4*/ 	.word	0x00000000
        /*01e8*/ 	.short	0x0101
        /*01ea*/ 	.byte	0x3f
	.zero		1


	//   ....[18]....
        /*01ec*/ 	.word	0x00002060
        /*01f0*/ 	.word	0x00000003
        /*01f4*/ 	.word	0x00000000
        /*01f8*/ 	.short	0x0101
        /*01fa*/ 	.byte	0x2e
	.zero		1


	//   ....[19]....
        /*01fc*/ 	.word	0x00002160
        /*0200*/ 	.word	0x00000003
        /*0204*/ 	.word	0x00000000
        /*0208*/ 	.short	0x0101
        /*020a*/ 	.byte	0x3f
	.zero		1


	//   ....[20]....
        /*020c*/ 	.word	0x000021e0
        /*0210*/ 	.word	0x000000ff
        /*0214*/ 	.word	0x00000008
        /*0218*/ 	.short	0x010a
        /*021a*/ 	.byte	0x2b
	.zero		1


	//   ....[21]....
        /*021c*/ 	.word	0x00005630
        /*0220*/ 	.word	0x00000000
        /*0224*/ 	.word	0x00000000
        /*0228*/ 	.short	0x0101
        /*022a*/ 	.byte	0x2e
	.zero		1


	//   ....[22]....
        /*022c*/ 	.word	0x00006060
        /*0230*/ 	.word	0x0000000b
        /*0234*/ 	.word	0x00000018
        /*0238*/ 	.short	0x010a
        /*023a*/ 	.byte	0x3f
	.zero		1


	//   ....[23]....
        /*023c*/ 	.word	0x00006440
        /*0240*/ 	.word	0x00000006
        /*0244*/ 	.word	0x00000068
        /*0248*/ 	.short	0x0101
        /*024a*/ 	.byte	0x3f
	.zero		1


	//   ....[24]....
        /*024c*/ 	.word	0x00006b60
        /*0250*/ 	.word	0x00000007
        /*0254*/ 	.word	0x00000000
        /*0258*/ 	.short	0x010a
        /*025a*/ 	.byte	0x3f
	.zero		1


	//   ....[25]....
        /*025c*/ 	.word	0x00006be0
        /*0260*/ 	.word	0x00000004
        /*0264*/ 	.word	0x00000000
        /*0268*/ 	.short	0x010a
        /*026a*/ 	.byte	0x3f
	.zero		1


	//   ....[26]....
        /*026c*/ 	.word	0x00006c70
        /*0270*/ 	.word	0x00000005
        /*0274*/ 	.word	0x00000000
        /*0278*/ 	.short	0x010a
        /*027a*/ 	.byte	0x3f
	.zero		1


	//   ....[27]....
        /*027c*/ 	.word	0x00006ce0
        /*0280*/ 	.word	0x00000003
        /*0284*/ 	.word	0xfffffff8
        /*0288*/ 	.short	0x010a
        /*028a*/ 	.byte	0x3f
	.zero		1


	//   ....[28]....
        /*028c*/ 	.word	0x00006d30
        /*0290*/ 	.word	0x00000003
        /*0294*/ 	.word	0x00000000
        /*0298*/ 	.short	0x010a
        /*029a*/ 	.byte	0x3f
	.zero		1


	//   ....[29]....
        /*029c*/ 	.word	0x00006d90
        /*02a0*/ 	.word	0x00000005
        /*02a4*/ 	.word	0x00000000
        /*02a8*/ 	.short	0x010a
        /*02aa*/ 	.byte	0x3f
	.zero		1


	//   ....[30]....
        /*02ac*/ 	.word	0x00006df0
        /*02b0*/ 	.word	0x00000004
        /*02b4*/ 	.word	0x00000008
        /*02b8*/ 	.short	0x010a
        /*02ba*/ 	.byte	0x3f
	.zero		1


	//   ....[31]....
        /*02bc*/ 	.word	0x00006ec0
        /*02c0*/ 	.word	0x0000000b
        /*02c4*/ 	.word	0x00000018
        /*02c8*/ 	.short	0x010a
        /*02ca*/ 	.byte	0x3f
	.zero		1


	//   ....[32]....
        /*02cc*/ 	.word	0x00006f90
        /*02d0*/ 	.word	0x00000007
        /*02d4*/ 	.word	0x00000000
        /*02d8*/ 	.short	0x010a
        /*02da*/ 	.byte	0x3f
	.zero		1


	//   ....[33]....
        /*02dc*/ 	.word	0x00006fe0
        /*02e0*/ 	.word	0x00000004
        /*02e4*/ 	.word	0x00000000
        /*02e8*/ 	.short	0x010a
        /*02ea*/ 	.byte	0x3f
	.zero		1


	//----- nvinfo : EIATTR_NUM_MBARRIERS
	.align		4
.L_37:
        /*02ec*/ 	.byte	0x03, 0x38
        /*02ee*/ 	.short	0x000c


	//----- nvinfo : EIATTR_EXIT_INSTR_OFFSETS
	.align		4
        /*02f0*/ 	.byte	0x04, 0x1c
        /*02f2*/ 	.short	(.L_39 - .L_38)


	//   ....[0]....
.L_38:
        /*02f4*/ 	.word	0x000013c0


	//   ....[1]....
        /*02f8*/ 	.word	0x00001420


	//   ....[2]....
        /*02fc*/ 	.word	0x00005c50


	//   ....[3]....
        /*0300*/ 	.word	0x00005c80


	//   ....[4]....
        /*0304*/ 	.word	0x00006cc0


	//----- nvinfo : EIATTR_MAX_THREADS
	.align		4
.L_39:
        /*0308*/ 	.byte	0x04, 0x05
        /*030a*/ 	.short	(.L_41 - .L_40)
.L_40:
        /*030c*/ 	.word	0x00000180
        /*0310*/ 	.word	0x00000001
        /*0314*/ 	.word	0x00000001


	//----- nvinfo : EIATTR_CRS_STACK_SIZE
	.align		4
.L_41:
        /*0318*/ 	.byte	0x04, 0x1e
        /*031a*/ 	.short	(.L_43 - .L_42)
.L_42:
        /*031c*/ 	.word	0x00000000


	//----- nvinfo : EIATTR_CBANK_PARAM_SIZE
	.align		4
.L_43:
        /*0320*/ 	.byte	0x03, 0x19
        /*0322*/ 	.short	0x0470


	//----- nvinfo : EIATTR_PARAM_CBANK
	.align		4
        /*0324*/ 	.byte	0x04, 0x0a
        /*0326*/ 	.short	(.L_45 - .L_44)
	.align		4
.L_44:
        /*0328*/ 	.word	index@(.nv.constant0._ZN7cutlass13device_kernelINS_4gemm6kernel13GemmUniversalIN4cute5tupleIJiiiiEEENS1_10collective13CollectiveMmaINS1_34MainloopSm90TmaGmmaWarpSpecializedILi3ENS5_IJNS4_1CILi2EEESB_NSA_ILi1EEEEEENS1_32KernelTmaWarpSpecializedPingpongEEENS5_IJNSA_ILi64EEENSA_ILi128EEESH_EEEaNS5_IJlSC_lEEEaSJ_NS4_8TiledMMAINS4_8MMA_AtomIJNS4_4SM904GMMA27MMA_64x128x32_S32S8S8_SS_TNEEEENS4_6LayoutINS5_IJSC_SC_SC_EEENS5_IJNSA_ILi0EEESS_SS_EEEEENS5_IJNS4_10UnderscoreESV_SV_EEEEENS4_23SM90_TMA_LOAD_MULTICASTENS4_14ComposedLayoutINS4_7SwizzleILi3ELi4ELi3EEENS4_18smem_ptr_flag_bitsILi8EEENSQ_INS5_IJNSA_ILi8EEESH_EEENS5_IJSH_SC_EEEEEEEvNS4_8identityESY_S18_vS19_EENS_8epilogue10collective6detail29Sm90TmaWarpSpecializedAdapterINS1C_15DefaultEpilogueIaSJ_SJ_NS1B_6thread17LinearCombinationIaLi1EiiLNS1G_9ScaleType4KindE0ELNS_15FloatRoundStyleE2EaEENS1_15EpilogueDefaultEEEEEvvEEEEvNT_6ParamsE)
        /*032c*/ 	.short	0x0210
        /*032e*/ 	.short	0x0470


	//----- nvinfo : EIATTR_SW_WAR
	.align		4
.L_45:
        /*0330*/ 	.byte	0x04, 0x36
        /*0332*/ 	.short	(.L_47 - .L_46)
.L_46:
        /*0334*/ 	.word	0x00000008
.L_47:


//--------------------- .nv.callgraph             --------------------------
	.section	.nv.callgraph,"",@"SHT_CUDA_CALLGRAPH"
	.align	4
	.sectionentsize	8
	.align		4
        /*0000*/ 	.word	0x00000000
	.align		4
        /*0004*/ 	.word	0xffffffff
	.align		4
        /*0008*/ 	.word	index@(_ZN7cutlass13device_kernelINS_4gemm6kernel13GemmUniversalIN4cute5tupleIJiiiiEEENS1_10collective13CollectiveMmaINS1_34MainloopSm90TmaGmmaWarpSpecializedILi3ENS5_IJNS4_1CILi2EEESB_NSA_ILi1EEEEEENS1_32KernelTmaWarpSpecializedPingpongEEENS5_IJNSA_ILi64EEENSA_ILi128EEESH_EEEaNS5_IJlSC_lEEEaSJ_NS4_8TiledMMAINS4_8MMA_AtomIJNS4_4SM904GMMA27MMA_64x128x32_S32S8S8_SS_TNEEEENS4_6LayoutINS5_IJSC_SC_SC_EEENS5_IJNSA_ILi0EEESS_SS_EEEEENS5_IJNS4_10UnderscoreESV_SV_EEEEENS4_23SM90_TMA_LOAD_MULTICASTENS4_14ComposedLayoutINS4_7SwizzleILi3ELi4ELi3EEENS4_18smem_ptr_flag_bitsILi8EEENSQ_INS5_IJNSA_ILi8EEESH_EEENS5_IJSH_SC_EEEEEEEvNS4_8identityESY_S18_vS19_EENS_8epilogue10collective6detail29Sm90TmaWarpSpecializedAdapterINS1C_15DefaultEpilogueIaSJ_SJ_NS1B_6thread17LinearCombinationIaLi1EiiLNS1G_9ScaleType4KindE0ELNS_15FloatRoundStyleE2EaEENS1_15EpilogueDefaultEEEEEvvEEEEvNT_6ParamsE)
	.align		4
        /*000c*/ 	.word	index@(__assertfail)
	.align		4
        /*0010*/ 	.word	0x00000000
	.align		4
        /*0014*/ 	.word	0xfffffffe
	.align		4
        /*0018*/ 	.word	0x00000000
	.align		4
        /*001c*/ 	.word	0xfffffffd
	.align		4
        /*0020*/ 	.word	0x00000000
	.align		4
        /*0024*/ 	.word	0xfffffffc


//--------------------- .nv.constant4             --------------------------
	.section	.nv.constant4,"a",@progbits
	.align	8
	.align		8
.nv.constant4:
        /*0000*/ 	.dword	__assertfail
	.align		8
        /*0008*/ 	.dword	__unnamed_1
	.align		8
        /*0010*/ 	.dword	_ZN39_INTERNAL_9c8d0406_4_k_cu_a3de3a1a_53064cuda3std3__45__cpo5beginE
	.align		8
        /*0018*/ 	.dword	_ZN39_INTERNAL_9c8d0406_4_k_cu_a3de3a1a_53064cuda3std3__45__cpo3endE
	.align		8
        /*0020*/ 	.dword	_ZN39_INTERNAL_9c8d0406_4_k_cu_a3de3a1a_53064cuda3std3__45__cpo6cbeginE
	.align		8
        /*0028*/ 	.dword	_ZN39_INTERNAL_9c8d0406_4_k_cu_a3de3a1a_53064cuda3std3__45__cpo4cendE
	.align		8
        /*0030*/ 	.dword	_ZN39_INTERNAL_9c8d0406_4_k_cu_a3de3a1a_53064cuda3std3__441_GLOBAL__N__9c8d0406_4_k_cu_a3de3a1a_53066ignoreE
	.align		8
        /*0038*/ 	.dword	_ZN39_INTERNAL_9c8d0406_4_k_cu_a3de3a1a_53064cuda3std3__419piecewise_constructE
	.align		8
        /*0040*/ 	.dword	_ZN39_INTERNAL_9c8d0406_4_k_cu_a3de3a1a_53064cuda3std3__48in_placeE
	.align		8
        /*0048*/ 	.dword	_ZN39_INTERNAL_9c8d0406_4_k_cu_a3de3a1a_53064cuda3std6ranges3__45__cpo4swapE
	.align		8
        /*0050*/ 	.dword	_ZN39_INTERNAL_9c8d0406_4_k_cu_a3de3a1a_53064cuda3std6ranges3__45__cpo9iter_moveE
	.align		8
        /*0058*/ 	.dword	_ZN39_INTERNAL_9c8d0406_4_k_cu_a3de3a1a_53064cute7productE
	.align		8
        /*0060*/ 	.dword	_ZN39_INTERNAL_9c8d0406_4_k_cu_a3de3a1a_53064cute1_E
	.align		8
        /*0068*/ 	.dword	$str$22
	.align		8
        /*0070*/ 	.dword	$str$23


//--------------------- .text._ZN7cutlass13device_kernelINS_4gemm6kernel13GemmUniversalIN4cute5tupleIJiiiiEEENS1_10collective13CollectiveMmaINS1_34MainloopSm90TmaGmmaWarpSpecializedILi3ENS5_IJNS4_1CILi2EEESB_NSA_ILi1EEEEEENS1_32KernelTmaWarpSpecializedPingpongEEENS5_IJNSA_ILi64EEENSA_ILi128EEESH_EEEaNS5_IJlSC_lEEEaSJ_NS4_8TiledMMAINS4_8MMA_AtomIJNS4_4SM904GMMA27MMA_64x128x32_S32S8S8_SS_TNEEEENS4_6LayoutINS5_IJSC_SC_SC_EEENS5_IJNSA_ILi0EEESS_SS_EEEEENS5_IJNS4_10UnderscoreESV_SV_EEEEENS4_23SM90_TMA_LOAD_MULTICASTENS4_14ComposedLayoutINS4_7SwizzleILi3ELi4ELi3EEENS4_18smem_ptr_flag_bitsILi8EEENSQ_INS5_IJNSA_ILi8EEESH_EEENS5_IJSH_SC_EEEEEEEvNS4_8identityESY_S18_vS19_EENS_8epilogue10collective6detail29Sm90TmaWarpSpecializedAdapterINS1C_15DefaultEpilogueIaSJ_SJ_NS1B_6thread17LinearCombinationIaLi1EiiLNS1G_9ScaleType4KindE0ELNS_15FloatRoundStyleE2EaEENS1_15EpilogueDefaultEEEEEvvEEEEvNT_6ParamsE --------------------------
	.section	.text._ZN7cutlass13device_kernelINS_4gemm6kernel13GemmUniversalIN4cute5tupleIJiiiiEEENS1_10collective13CollectiveMmaINS1_34MainloopSm90TmaGmmaWarpSpecializedILi3ENS5_IJNS4_1CILi2EEESB_NSA_ILi1EEEEEENS1_32KernelTmaWarpSpecializedPingpongEEENS5_IJNSA_ILi64EEENSA_ILi128EEESH_EEEaNS5_IJlSC_lEEEaSJ_NS4_8TiledMMAINS4_8MMA_AtomIJNS4_4SM904GMMA27MMA_64x128x32_S32S8S8_SS_TNEEEENS4_6LayoutINS5_IJSC_SC_SC_EEENS5_IJNSA_ILi0EEESS_SS_EEEEENS5_IJNS4_10UnderscoreESV_SV_EEEEENS4_23SM90_TMA_LOAD_MULTICASTENS4_14ComposedLayoutINS4_7SwizzleILi3ELi4ELi3EEENS4_18smem_ptr_flag_bitsILi8EEENSQ_INS5_IJNSA_ILi8EEESH_EEENS5_IJSH_SC_EEEEEEEvNS4_8identityESY_S18_vS19_EENS_8epilogue10collective6detail29Sm90TmaWarpSpecializedAdapterINS1C_15DefaultEpilogueIaSJ_SJ_NS1B_6thread17LinearCombinationIaLi1EiiLNS1G_9ScaleType4KindE0ELNS_15FloatRoundStyleE2EaEENS1_15EpilogueDefaultEEEEEvvEEEEvNT_6ParamsE,"ax",@progbits
	.align	128
.text._ZN7cutlass13device_kernelINS_4gemm6kernel13GemmUniversalIN4cute5tupleIJiiiiEEENS1_10collective13CollectiveMmaINS1_34MainloopSm90TmaGmmaWarpSpecializedILi3ENS5_IJNS4_1CILi2EEESB_NSA_ILi1EEEEEENS1_32KernelTmaWarpSpecializedPingpongEEENS5_IJNSA_ILi64EEENSA_ILi128EEESH_EEEaNS5_IJlSC_lEEEaSJ_NS4_8TiledMMAINS4_8MMA_AtomIJNS4_4SM904GMMA27MMA_64x128x32_S32S8S8_SS_TNEEEENS4_6LayoutINS5_IJSC_SC_SC_EEENS5_IJNSA_ILi0EEESS_SS_EEEEENS5_IJNS4_10UnderscoreESV_SV_EEEEENS4_23SM90_TMA_LOAD_MULTICASTENS4_14ComposedLayoutINS4_7SwizzleILi3ELi4ELi3EEENS4_18smem_ptr_flag_bitsILi8EEENSQ_INS5_IJNSA_ILi8EEESH_EEENS5_IJSH_SC_EEEEEEEvNS4_8identityESY_S18_vS19_EENS_8epilogue10collective6detail29Sm90TmaWarpSpecializedAdapterINS1C_15DefaultEpilogueIaSJ_SJ_NS1B_6thread17LinearCombinationIaLi1EiiLNS1G_9ScaleType4KindE0ELNS_15FloatRoundStyleE2EaEENS1_15EpilogueDefaultEEEEEvvEEEEvNT_6ParamsE:
        .type           _ZN7cutlass13device_kernelINS_4gemm6kernel13GemmUniversalIN4cute5tupleIJiiiiEEENS1_10collective13CollectiveMmaINS1_34MainloopSm90TmaGmmaWarpSpecializedILi3ENS5_IJNS4_1CILi2EEESB_NSA_ILi1EEEEEENS1_32KernelTmaWarpSpecializedPingpongEEENS5_IJNSA_ILi64EEENSA_ILi128EEESH_EEEaNS5_IJlSC_lEEEaSJ_NS4_8TiledMMAINS4_8MMA_AtomIJNS4_4SM904GMMA27MMA_64x128x32_S32S8S8_SS_TNEEEENS4_6LayoutINS5_IJSC_SC_SC_EEENS5_IJNSA_ILi0EEESS_SS_EEEEENS5_IJNS4_10UnderscoreESV_SV_EEEEENS4_23SM90_TMA_LOAD_MULTICASTENS4_14ComposedLayoutINS4_7SwizzleILi3ELi4ELi3EEENS4_18smem_ptr_flag_bitsILi8EEENSQ_INS5_IJNSA_ILi8EEESH_EEENS5_IJSH_SC_EEEEEEEvNS4_8identityESY_S18_vS19_EENS_8epilogue10collective6detail29Sm90TmaWarpSpecializedAdapterINS1C_15DefaultEpilogueIaSJ_SJ_NS1B_6thread17LinearCombinationIaLi1EiiLNS1G_9ScaleType4KindE0ELNS_15FloatRoundStyleE2EaEENS1_15EpilogueDefaultEEEEEvvEEEEvNT_6ParamsE,@function
        .size           _ZN7cutlass13device_kernelINS_4gemm6kernel13GemmUniversalIN4cute5tupleIJiiiiEEENS1_10collective13CollectiveMmaINS1_34MainloopSm90TmaGmmaWarpSpecializedILi3ENS5_IJNS4_1CILi2EEESB_NSA_ILi1EEEEEENS1_32KernelTmaWarpSpecializedPingpongEEENS5_IJNSA_ILi64EEENSA_ILi128EEESH_EEEaNS5_IJlSC_lEEEaSJ_NS4_8TiledMMAINS4_8MMA_AtomIJNS4_4SM904GMMA27MMA_64x128x32_S32S8S8_SS_TNEEEENS4_6LayoutINS5_IJSC_SC_SC_EEENS5_IJNSA_ILi0EEESS_SS_EEEEENS5_IJNS4_10UnderscoreESV_SV_EEEEENS4_23SM90_TMA_LOAD_MULTICASTENS4_14ComposedLayoutINS4_7SwizzleILi3ELi4ELi3EEENS4_18smem_ptr_flag_bitsILi8EEENSQ_INS5_IJNSA_ILi8EEESH_EEENS5_IJSH_SC_EEEEEEEvNS4_8identityESY_S18_vS19_EENS_8epilogue10collective6detail29Sm90TmaWarpSpecializedAdapterINS1C_15DefaultEpilogueIaSJ_SJ_NS1B_6thread17LinearCombinationIaLi1EiiLNS1G_9ScaleType4KindE0ELNS_15FloatRoundStyleE2EaEENS1_15EpilogueDefaultEEEEEvvEEEEvNT_6ParamsE,(.L_x_203 - _ZN7cutlass13device_kernelINS_4gemm6kernel13GemmUniversalIN4cute5tupleIJiiiiEEENS1_10collective13CollectiveMmaINS1_34MainloopSm90TmaGmmaWarpSpecializedILi3ENS5_IJNS4_1CILi2EEESB_NSA_ILi1EEEEEENS1_32KernelTmaWarpSpecializedPingpongEEENS5_IJNSA_ILi64EEENSA_ILi128EEESH_EEEaNS5_IJlSC_lEEEaSJ_NS4_8TiledMMAINS4_8MMA_AtomIJNS4_4SM904GMMA27MMA_64x128x32_S32S8S8_SS_TNEEEENS4_6LayoutINS5_IJSC_SC_SC_EEENS5_IJNSA_ILi0EEESS_SS_EEEEENS5_IJNS4_10UnderscoreESV_SV_EEEEENS4_23SM90_TMA_LOAD_MULTICASTENS4_14ComposedLayoutINS4_7SwizzleILi3ELi4ELi3EEENS4_18smem_ptr_flag_bitsILi8EEENSQ_INS5_IJNSA_ILi8EEESH_EEENS5_IJSH_SC_EEEEEEEvNS4_8identityESY_S18_vS19_EENS_8epilogue10collective6detail29Sm90TmaWarpSpecializedAdapterINS1C_15DefaultEpilogueIaSJ_SJ_NS1B_6thread17LinearCombinationIaLi1EiiLNS1G_9ScaleType4KindE0ELNS_15FloatRoundStyleE2EaEENS1_15EpilogueDefaultEEEEEvvEEEEvNT_6ParamsE)
        .other          _ZN7cutlass13device_kernelINS_4gemm6kernel13GemmUniversalIN4cute5tupleIJiiiiEEENS1_10collective13CollectiveMmaINS1_34MainloopSm90TmaGmmaWarpSpecializedILi3ENS5_IJNS4_1CILi2EEESB_NSA_ILi1EEEEEENS1_32KernelTmaWarpSpecializedPingpongEEENS5_IJNSA_ILi64EEENSA_ILi128EEESH_EEEaNS5_IJlSC_lEEEaSJ_NS4_8TiledMMAINS4_8MMA_AtomIJNS4_4SM904GMMA27MMA_64x128x32_S32S8S8_SS_TNEEEENS4_6LayoutINS5_IJSC_SC_SC_EEENS5_IJNSA_ILi0EEESS_SS_EEEEENS5_IJNS4_10UnderscoreESV_SV_EEEEENS4_23SM90_TMA_LOAD_MULTICASTENS4_14ComposedLayoutINS4_7SwizzleILi3ELi4ELi3EEENS4_18smem_ptr_flag_bitsILi8EEENSQ_INS5_IJNSA_ILi8EEESH_EEENS5_IJSH_SC_EEEEEEEvNS4_8identityESY_S18_vS19_EENS_8epilogue10collective6detail29Sm90TmaWarpSpecializedAdapterINS1C_15DefaultEpilogueIaSJ_SJ_NS1B_6thread17LinearCombinationIaLi1EiiLNS1G_9ScaleType4KindE0ELNS_15FloatRoundStyleE2EaEENS1_15EpilogueDefaultEEEEEvvEEEEvNT_6ParamsE,@"STO_CUDA_ENTRY STV_DEFAULT"
_ZN7cutlass13device_kernelINS_4gemm6kernel13GemmUniversalIN4cute5tupleIJiiiiEEENS1_10collective13CollectiveMmaINS1_34MainloopSm90TmaGmmaWarpSpecializedILi3ENS5_IJNS4_1CILi2EEESB_NSA_ILi1EEEEEENS1_32KernelTmaWarpSpecializedPingpongEEENS5_IJNSA_ILi64EEENSA_ILi128EEESH_EEEaNS5_IJlSC_lEEEaSJ_NS4_8TiledMMAINS4_8MMA_AtomIJNS4_4SM904GMMA27MMA_64x128x32_S32S8S8_SS_TNEEEENS4_6LayoutINS5_IJSC_SC_SC_EEENS5_IJNSA_ILi0EEESS_SS_EEEEENS5_IJNS4_10UnderscoreESV_SV_EEEEENS4_23SM90_TMA_LOAD_MULTICASTENS4_14ComposedLayoutINS4_7SwizzleILi3ELi4ELi3EEENS4_18smem_ptr_flag_bitsILi8EEENSQ_INS5_IJNSA_ILi8EEESH_EEENS5_IJSH_SC_EEEEEEEvNS4_8identityESY_S18_vS19_EENS_8epilogue10collective6detail29Sm90TmaWarpSpecializedAdapterINS1C_15DefaultEpilogueIaSJ_SJ_NS1B_6thread17LinearCombinationIaLi1EiiLNS1G_9ScaleType4KindE0ELNS_15FloatRoundStyleE2EaEENS1_15EpilogueDefaultEEEEEvvEEEEvNT_6ParamsE:
[----:B------:R-:W0:Y:S02]  /*0000*/  LDC R1, c[0x0][0x28] ;  /* 0x00000a00ff017b82 */ /* 0x000e240000000800 */
[----:B0-----:R-:W-:Y:S01]  /*0010*/  VIADD R1, R1, 0xfffffff8 ;  /* 0xfffffff801017836 */ /* 0x001fe20000000000 */
[----:B------:R-:W0:Y:S01]  /*0020*/  S2R R5, SR_TID.X ;  /* 0x0000000000057919 */ /* 0x000e220000002100 */
[----:B------:R-:W-:Y:S01]  /*0030*/  ELECT P0, URZ, PT ;  /* 0x00000000003f782f */ /* 0x000fe20003800000 */
[----:B------:R-:W-:Y:S01]  /*0040*/  BSSY B0, `(.L_x_0) ;  /* 0x000000f000007945 */ /* 0x000fe20003800000 */
[--C-:B0-----:R-:W-:Y:S02]  /*0050*/  SHF.R.U32.HI R0, RZ, 0x5, R5.reuse ;  /* 0x00000005ff007819 */ /* 0x101fe40000011605 */
[----:B------:R-:W-:-:S03]  /*0060*/  SHF.R.U32.HI R7, RZ, 0x7, R5 ;  /* 0x00000007ff077819 */ /* 0x000fc60000011605 */
[----:B------:R-:W0:Y:S04]  /*0070*/  SHFL.IDX PT, R2, R0, RZ, 0x1f ;  /* 0x00001fff00027589 */ /* 0x000e2800000e0000 */
[----:B------:R1:W2:Y:S01]  /*0080*/  SHFL.IDX PT, R10, R7, RZ, 0x1f ;  /* 0x00001fff070a7589 */ /* 0x0002a200000e0000 */
[----:B0-----:R-:W-:-:S13]  /*0090*/  ISETP.NE.OR P0, PT, R2, RZ, !P0 ;  /* 0x000000ff0200720c */ /* 0x001fda0004705670 */
[----:B-12---:R-:W-:Y:S05]  /*00a0*/  @P0 BRA `(.L_x_1) ;  /* 0x0000000000200947 */ /* 0x006fea0003800000 */
[----:B------:R-:W-:Y:S02]  /*00b0*/  ULDC.64 UR4, c[0x0][0x198] ;  /* 0x0000660000047ab9 */ /* 0x000fe40000000a00 */
[----:B------:R-:W-:Y:S02]  /*00c0*/  UIADD3 UR6, UP0, UR4, 0xf0, URZ ;  /* 0x000000f004067890 */ /* 0x000fe4000ff1e03f */
[----:B------:R-:W-:Y:S02]  /*00d0*/  UIADD3 UR4, UP1, UR4, 0x1f0, URZ ;  /* 0x000001f004047890 */ /* 0x000fe4000ff3e03f */
[----:B------:R-:W-:Y:S02]  /*00e0*/  UIADD3.X UR7, URZ, UR5, URZ, UP0, !UPT ;  /* 0x000000053f077290 */ /* 0x000fe400087fe43f */
[----:B------:R-:W-:-:S07]  /*00f0*/  UIADD3.X UR5, URZ, UR5, URZ, UP1, !UPT ;  /* 0x000000053f057290 */ /* 0x000fce0008ffe43f */
[----:B------:R0:W-:Y:S02]  /*0100*/  UTMACCTL.PF [UR6] ;  /* 0x00000000060079b9 */ /* 0x0001e40008040000 */
[----:B------:R0:W-:Y:S02]  /*0110*/  UTMACCTL.PF [UR4] ;  /* 0x00000000040079b9 */ /* 0x0001e40008040000 */
[----:B0-----:R-:W-:Y:S01]  /*0120*/  NOP ;  /* 0x0000000000007918 */ /* 0x001fe20000000000 */
.L_x_1:
[----:B------:R-:W-:Y:S05]  /*0130*/  BSYNC B0 ;  /* 0x0000000000007941 */ /* 0x000fea0003800000 */
.L_x_0:
[----:B------:R-:W0:Y:S02]  /*0140*/  SHFL.IDX PT, R8, R0, RZ, 0x1f ;  /* 0x00001fff00087589 */ /* 0x000e2400000e0000 */
[----:B0-----:R-:W-:-:S13]  /*0150*/  ISETP.NE.AND P0, PT, R8, RZ, PT ;  /* 0x000000ff0800720c */ /* 0x001fda0003f05270 */
[----:B------:R-:W-:Y:S05]  /*0160*/  @P0 BRA `(.L_x_2) ;  /* 0x0000000000500947 */ /* 0x000fea0003800000 */
[----:B------:R-:W0:Y:S01]  /*0170*/  S2UR UR8, SR_CgaCtaId ;  /* 0x00000000000879c3 */ /* 0x000e220000008800 */
[----:B------:R-:W-:Y:S01]  /*0180*/  UMOV UR4, 0x400 ;  /* 0x0000040000047882 */ /* 0x000fe20000000000 */
[----:B------:R-:W-:Y:S01]  /*0190*/  UMOV UR5, 0x1 ;  /* 0x0000000100057882 */ /* 0x000fe20000000000 */
[----:B------:R-:W-:Y:S01]  /*01a0*/  UMOV UR6, 0x3 ;  /* 0x0000000300067882 */ /* 0x000fe20000000000 */
[----:B------:R-:W-:Y:S01]  /*01b0*/  ELECT P0, URZ, PT ;  /* 0x00000000003f782f */ /* 0x000fe20003800000 */
[----:B------:R-:W-:-:S04]  /*01c0*/  UIADD3 UR6, -UR6, 0x100000, URZ ;  /* 0x0010000006067890 */ /* 0x000fc8000fffe13f */
[----:B------:R-:W-:Y:S02]  /*01d0*/  USHF.L.U32 UR7, UR6, 0xb, URZ ;  /* 0x0000000b06077899 */ /* 0x000fe4000800063f */
[----:B------:R-:W-:Y:S02]  /*01e0*/  USHF.L.U32 UR6, UR6, 0x1, URZ ;  /* 0x0000000106067899 */ /* 0x000fe4000800063f */
[----:B0-----:R-:W-:Y:S02]  /*01f0*/  ULEA UR8, UR8, UR4, 0x18 ;  /* 0x0000000408087291 */ /* 0x001fe4000f8ec03f */
[----:B------:R-:W-:-:S04]  /*0200*/  UIADD3 UR4, -UR5, 0x100000, URZ ;  /* 0x0010000005047890 */ /* 0x000fc8000fffe13f */
[----:B------:R-:W-:Y:S02]  /*0210*/  USHF.L.U32 UR5, UR4, 0xb, URZ ;  /* 0x0000000b04057899 */ /* 0x000fe4000800063f */
[----:B------:R-:W-:Y:S01]  /*0220*/  USHF.L.U32 UR4, UR4, 0x1, URZ ;  /* 0x0000000104047899 */ /* 0x000fe2000800063f */
[----:B------:R-:W0:Y:S11]  /*0230*/  FENCE.VIEW.ASYNC.S ;  /* 0x00000000000073c6 */ /* 0x000e360000000000 */
[----:B0-----:R0:W1:Y:S01]  /*0240*/  SYNCS.EXCH.64 URZ, [UR8], UR4 ;  /* 0x00000004083f75b2 */ /* 0x0010620008000100 */
[----:B------:R0:W2:Y:S01]  /*0250*/  SYNCS.EXCH.64 URZ, [UR8+0x18], UR6 ;  /* 0x00001806083f75b2 */ /* 0x0000a20008000100 */
[----:B------:R0:W3:Y:S01]  /*0260*/  SYNCS.EXCH.64 URZ, [UR8+0x8], UR4 ;  /* 0x00000804083f75b2 */ /* 0x0000e20008000100 */
[----:B------:R0:W4:Y:S01]  /*0270*/  SYNCS.EXCH.64 URZ, [UR8+0x20], UR6 ;  /* 0x00002006083f75b2 */ /* 0x0001220008000100 */
[----:B------:R0:W0:Y:S01]  /*0280*/  SYNCS.EXCH.64 URZ, [UR8+0x10], UR4 ;  /* 0x00001004083f75b2 */ /* 0x0000220008000100 */
[----:B------:R0:W0:Y:S01]  /*0290*/  SYNCS.EXCH.64 URZ, [UR8+0x28], UR6 ;  /* 0x00002806083f75b2 */ /* 0x0000220008000100 */
[----:B------:R-:W-:Y:S01]  /*02a0*/  NOP ;  /* 0x0000000000007918 */ /* 0x000fe20000000000 */
.L_x_2:
[----:B------:R-:W5:Y:S01]  /*02b0*/  SHFL.IDX PT, R9, R0, RZ, 0x1f ;  /* 0x00001fff00097589 */ /* 0x000f6200000e0000 */
[----:B------:R-:W-:Y:S01]  /*02c0*/  SHF.R.S32.HI R4, RZ, 0x1f, R5 ;  /* 0x0000001fff047819 */ /* 0x000fe20000011405 */
[----:B------:R-:W1:Y:S01]  /*02d0*/  S2UR UR12, SR_CTAID.X ;  /* 0x00000000000c79c3 */ /* 0x000e620000002500 */
[----:B------:R-:W-:Y:S01]  /*02e0*/  ELECT P0, URZ, PT ;  /* 0x00000000003f782f */ /* 0x000fe20003800000 */
[----:B------:R1:W2:Y:S01]  /*02f0*/  SHFL.IDX PT, R11, R0, RZ, 0x1f ;  /* 0x00001fff000b7589 */ /* 0x0002a200000e0000 */
[----:B------:R-:W-:Y:S02]  /*0300*/  LEA.HI R4, R4, R5, RZ, 0x7 ;  /* 0x0000000504047211 */ /* 0x000fe400078f38ff */
[----:B------:R-:W-:Y:S02]  /*0310*/  ELECT P1, URZ, PT ;  /* 0x00000000003f782f */ /* 0x000fe40003820000 */
[----:B------:R-:W-:Y:S01]  /*0320*/  SHF.R.S32.HI R13, RZ, 0x1f, R8 ;  /* 0x0000001fff0d7819 */ /* 0x000fe20000011408 */
[----:B------:R-:W3:Y:S01]  /*0330*/  S2R R6, SR_CTAID.Y ;  /* 0x0000000000067919 */ /* 0x000ee20000002600 */
[----:B------:R-:W-:Y:S01]  /*0340*/  LOP3.LUT R4, R4, 0xffffff80, RZ, 0xc0, !PT ;  /* 0xffffff8004047812 */ /* 0x000fe200078ec0ff */
[----:B------:R-:W4:Y:S01]  /*0350*/  LDC R14, c[0x0][0x140] ;  /* 0x00005000ff0e7b82 */ /* 0x000f220000000800 */
[----:B0-----:R-:W-:Y:S01]  /*0360*/  ULDC UR4, c[0x0][0x150] ;  /* 0x0000540000047ab9 */ /* 0x001fe20000000800 */
[----:B------:R-:W-:Y:S01]  /*0370*/  LEA.HI R13, R13, R8, RZ, 0x2 ;  /* 0x000000080d0d7211 */ /* 0x000fe200078f10ff */
[----:B------:R-:W0:Y:S01]  /*0380*/  SHFL.IDX PT, R16, R7, RZ, 0x1f ;  /* 0x00001fff07107589 */ /* 0x000e2200000e0000 */
[----:B------:R-:W-:Y:S01]  /*0390*/  IMAD.IADD R4, R5, 0x1, -R4 ;  /* 0x0000000105047824 */ /* 0x000fe200078e0a04 */
[----:B------:R-:W-:Y:S01]  /*03a0*/  UMOV UR11, 0x80 ;  /* 0x00000080000b7882 */ /* 0x000fe20000000000 */
[----:B------:R-:W-:Y:S01]  /*03b0*/  LOP3.LUT R13, R13, 0x3ffffffc, RZ, 0xc0, !PT ;  /* 0x3ffffffc0d0d7812 */ /* 0x000fe200078ec0ff */
[----:B------:R-:W-:Y:S01]  /*03c0*/  NOP ;  /* 0x0000000000007918 */ /* 0x000fe20000000000 */
[----:B------:R-:W0:Y:S01]  /*03d0*/  LDC R15, c[0x0][0x144] ;  /* 0x00005100ff0f7b82 */ /* 0x000e220000000800 */
[----:B------:R-:W-:Y:S01]  /*03e0*/  SHF.R.S32.HI R3, RZ, 0x1f, R4 ;  /* 0x0000001fff037819 */ /* 0x000fe20000011404 */
[----:B------:R-:W-:Y:S01]  /*03f0*/  NOP ;  /* 0x0000000000007918 */ /* 0x000fe20000000000 */
[----:B------:R-:W-:Y:S01]  /*0400*/  IMAD.IADD R8, R8, 0x1, -R13 ;  /* 0x0000000108087824 */ /* 0x000fe200078e0a0d */
[C---:B------:R-:W-:Y:S01]  /*0410*/  ISETP.NE.AND P4, PT, R10.reuse, RZ, PT ;  /* 0x000000ff0a00720c */ /* 0x040fe20003f85270 */
[----:B------:R-:W-:Y:S01]  /*0420*/  VIADD R33, R10, 0xffffffff ;  /* 0xffffffff0a217836 */ /* 0x000fe20000000000 */
[----:B-----5:R-:W-:Y:S01]  /*0430*/  ISETP.NE.OR P0, PT, R9, RZ, !P0 ;  /* 0x000000ff0900720c */ /* 0x020fe20004705670 */
[----:B------:R-:W-:Y:S01]  /*0440*/  IMAD.MOV.U32 R89, RZ, RZ, 0x1 ;  /* 0x00000001ff597424 */ /* 0x000fe200078e00ff */
[----:B------:R-:W-:Y:S01]  /*0450*/  LEA.HI R9, R3, R4, RZ, 0x3 ;  /* 0x0000000403097211 */ /* 0x000fe200078f18ff */
[----:B------:R-:W5:Y:S01]  /*0460*/  LDC R21, c[0x0][0x148] ;  /* 0x00005200ff157b82 */ /* 0x000f620000000800 */
[----:B-1----:R-:W-:-:S02]  /*0470*/  I2FP.F32.U32 R12, UR12 ;  /* 0x0000000c000c7c45 */ /* 0x002fc40008201000 */
[--C-:B------:R-:W-:Y:S02]  /*0480*/  SHF.R.S32.HI R0, RZ, 0x3, R9.reuse ;  /* 0x00000003ff007819 */ /* 0x100fe40000011409 */
[----:B------:R-:W-:Y:S01]  /*0490*/  SHF.R.S32.HI R9, RZ, 0x1f, R9 ;  /* 0x0000001fff097819 */ /* 0x000fe20000011409 */
[----:B------:R-:W-:Y:S01]  /*04a0*/  FMUL R12, R12, UR4 ;  /* 0x000000040c0c7c20 */ /* 0x000fe20008400000 */
[----:B--2---:R-:W-:Y:S01]  /*04b0*/  ISETP.NE.OR P1, PT, R11, RZ, !P1 ;  /* 0x000000ff0b00720c */ /* 0x004fe20004f25670 */
[----:B------:R-:W-:Y:S01]  /*04c0*/  ULDC UR4, c[0x0][0x154] ;  /* 0x0000550000047ab9 */ /* 0x000fe20000000800 */
[----:B------:R-:W-:Y:S01]  /*04d0*/  LEA.HI R11, R9, R0, RZ, 0x2 ;  /* 0x00000000090b7211 */ /* 0x000fe200078f10ff */
[----:B------:R-:W-:Y:S01]  /*04e0*/  VOTEU.ALL UP1, P0 ;  /* 0x00000000003f7886 */ /* 0x000fe20000020000 */
[----:B------:R-:W-:Y:S01]  /*04f0*/  SHF.R.S32.HI R9, RZ, 0x1f, R2 ;  /* 0x0000001fff097819 */ /* 0x000fe20000011402 */
[----:B------:R-:W1:Y:S01]  /*0500*/  F2I.U32.TRUNC.NTZ R12, R12 ;  /* 0x0000000c000c7305 */ /* 0x000e62000020f000 */
[----:B------:R-:W-:Y:S01]  /*0510*/  LOP3.LUT R11, R11, 0xfffffffc, RZ, 0xc0, !PT ;  /* 0xfffffffc0b0b7812 */ /* 0x000fe200078ec0ff */
[----:B------:R-:W-:Y:S01]  /*0520*/  VOTEU.ALL UP0, P0 ;  /* 0x00000000003f7886 */ /* 0x000fe20000000000 */
[----:B------:R-:W-:Y:S01]  /*0530*/  LEA.HI R9, R9, R2, RZ, 0x2 ;  /* 0x0000000209097211 */ /* 0x000fe200078f10ff */
[----:B------:R-:W2:Y:S01]  /*0540*/  @!UP1 S2UR UR7, SR_CgaCtaId ;  /* 0x00000000000799c3 */ /* 0x000ea20000008800 */
[----:B----4-:R-:W-:Y:S01]  /*0550*/  ISETP.EQ.U32.AND P2, PT, R14, 0x1, PT ;  /* 0x000000010e00780c */ /* 0x010fe20003f42070 */
[----:B------:R-:W-:Y:S01]  /*0560*/  IMAD.IADD R11, R0, 0x1, -R11 ;  /* 0x00000001000b7824 */ /* 0x000fe200078e0a0b */
[----:B------:R-:W-:Y:S01]  /*0570*/  LOP3.LUT R9, R9, 0xfffffffc, RZ, 0xc0, !PT ;  /* 0xfffffffc09097812 */ /* 0x000fe200078ec0ff */
[----:B------:R-:W-:Y:S01]  /*0580*/  VOTEU.ALL UP2, P1 ;  /* 0x00000000003f7886 */ /* 0x000fe20000840000 */
[----:B------:R-:W-:Y:S01]  /*0590*/  @!UP1 UMOV UR6, 0x400 ;  /* 0x0000040000069882 */ /* 0x000fe20000000000 */
[----:B------:R-:W-:Y:S01]  /*05a0*/  IMAD R8, R8, 0x4, R11 ;  /* 0x0000000408087824 */ /* 0x000fe200078e020b */
[----:B------:R-:W-:Y:S01]  /*05b0*/  VOTEU.ALL UP3, P1 ;  /* 0x00000000003f7886 */ /* 0x000fe20000860000 */
[----:B------:R-:W-:Y:S01]  /*05c0*/  IMAD.IADD R14, R2, 0x1, -R9 ;  /* 0x00000001020e7824 */ /* 0x000fe200078e0a09 */
[----:B---3--:R-:W-:Y:S01]  /*05d0*/  I2FP.F32.U32 R2, R6 ;  /* 0x0000000600027245 */ /* 0x008fe20000201000 */
[----:B------:R-:W3:Y:S01]  /*05e0*/  @!UP2 S2UR UR10, SR_CgaCtaId ;  /* 0x00000000000aa9c3 */ /* 0x000ee20000008800 */
[----:B------:R-:W-:Y:S01]  /*05f0*/  LEA.HI R0, R8, R8, RZ, 0x1 ;  /* 0x0000000808007211 */ /* 0x000fe200078f08ff */
[----:B-1----:R-:W-:Y:S01]  /*0600*/  IMAD.MOV R12, RZ, RZ, -R12 ;  /* 0x000000ffff0c7224 */ /* 0x002fe200078e0a0c */
[----:B------:R-:W-:Y:S01]  /*0610*/  @!UP2 UMOV UR9, 0x400 ;  /* 0x000004000009a882 */ /* 0x000fe20000000000 */
[----:B------:R-:W-:Y:S01]  /*0620*/  FMUL R2, R2, UR4 ;  /* 0x0000000402027c20 */ /* 0x000fe20008400000 */
[----:B------:R-:W-:Y:S01]  /*0630*/  LOP3.LUT R11, R0, 0xfffffffe, RZ, 0xc0, !PT ;  /* 0xfffffffe000b7812 */ /* 0x000fe200078ec0ff */
[----:B0-----:R-:W-:Y:S01]  /*0640*/  IMAD R20, R15, R12, UR12 ;  /* 0x0000000c0f147e24 */ /* 0x001fe2000f8e020c */
[----:B------:R-:W-:Y:S01]  /*0650*/  UMOV UR4, 0x20 ;  /* 0x0000002000047882 */ /* 0x000fe20000000000 */
[----:B------:R-:W-:Y:S01]  /*0660*/  IMAD.SHL.U32 R9, R8, 0x4, RZ ;  /* 0x0000000408097824 */ /* 0x000fe200078e00ff */
[----:B------:R-:W-:-:S04]  /*0670*/  @!UP1 UIADD3 UR4, -UR4, 0x100000, URZ ;  /* 0x0010000004049890 */ /* 0x000fc8000fffe13f */
[----:B------:R-:W-:Y:S02]  /*0680*/  @!UP1 USHF.L.U32 UR5, UR4, 0xb, URZ ;  /* 0x0000000b04059899 */ /* 0x000fe4000800063f */
[----:B------:R-:W-:Y:S01]  /*0690*/  @!UP1 USHF.L.U32 UR4, UR4, 0x1, URZ ;  /* 0x0000000104049899 */ /* 0x000fe2000800063f */
[C---:B------:R-:W-:Y:S01]  /*06a0*/  IMAD.IADD R11, R8.reuse, 0x1, -R11 ;  /* 0x00000001080b7824 */ /* 0x040fe200078e0a0b */
[----:B------:R-:W0:Y:S01]  /*06b0*/  F2I.U32.TRUNC.NTZ R2, R2 ;  /* 0x0000000200027305 */ /* 0x000e22000020f000 */
[----:B------:R-:W-:Y:S01]  /*06c0*/  VOTEU.ALL UP4, P1 ;  /* 0x00000000003f7886 */ /* 0x000fe20000880000 */
[----:B------:R-:W-:Y:S01]  /*06d0*/  LOP3.LUT R88, R8, 0xc, R9, 0x78, !PT ;  /* 0x0000000c08587812 */ /* 0x000fe200078e7809 */
[----:B--2---:R-:W-:Y:S01]  /*06e0*/  @!UP1 ULEA UR8, UR7, UR6, 0x18 ;  /* 0x0000000607089291 */ /* 0x004fe2000f8ec03f */
[----:B------:R-:W-:Y:S01]  /*06f0*/  ISETP.NE.AND P3, PT, R11, R20, PT ;  /* 0x000000140b00720c */ /* 0x000fe20003f65270 */
[----:B------:R-:W-:-:S04]  /*0700*/  @!UP2 UIADD3 UR6, -UR11, 0x100000, URZ ;  /* 0x001000000b06a890 */ /* 0x000fc8000fffe13f */
[----:B------:R-:W-:Y:S02]  /*0710*/  @!UP2 USHF.L.U32 UR7, UR6, 0xb, URZ ;  /* 0x0000000b0607a899 */ /* 0x000fe4000800063f */
[----:B------:R-:W-:Y:S01]  /*0720*/  @!UP2 USHF.L.U32 UR6, UR6, 0x1, URZ ;  /* 0x000000010606a899 */ /* 0x000fe2000800063f */
[----:B------:R-:W-:Y:S01]  /*0730*/  ISETP.GE.U32.AND P6, PT, R33, 0x2, PT ;  /* 0x000000022100780c */ /* 0x000fe20003fc6070 */
[----:B------:R-:W-:Y:S01]  /*0740*/  VOTEU.ALL UP5, P1 ;  /* 0x00000000003f7886 */ /* 0x000fe200008a0000 */
[----:B------:R-:W-:Y:S01]  /*0750*/  VOTEU.ALL UP1, P0 ;  /* 0x00000000003f7886 */ /* 0x000fe20000020000 */
[----:B------:R-:W-:Y:S02]  /*0760*/  LOP3.LUT P0, RZ, R4, 0x7, RZ, 0xc0, !PT ;  /* 0x0000000704ff7812 */ /* 0x000fe4000780c0ff */
[----:B------:R-:W-:Y:S01]  /*0770*/  R2UR UR43, R16 ;  /* 0x00000000102b72ca */ /* 0x000fe200000e0000 */
[----:B---3--:R-:W-:Y:S01]  /*0780*/  @!UP2 ULEA UR9, UR10, UR9, 0x18 ;  /* 0x000000090a09a291 */ /* 0x008fe2000f8ec03f */
[C---:B------:R-:W-:Y:S01]  /*0790*/  ISETP.LT.U32.AND P0, PT, R88.reuse, 0x4, !P0 ;  /* 0x000000045800780c */ /* 0x040fe20004701070 */
[----:B0-----:R-:W-:Y:S01]  /*07a0*/  IMAD.MOV R24, RZ, RZ, -R2 ;  /* 0x000000ffff187224 */ /* 0x001fe200078e0a02 */
[----:B------:R-:W-:Y:S01]  /*07b0*/  VOTEU.ALL UP2, P1 ;  /* 0x00000000003f7886 */ /* 0x000fe20000840000 */
[----:B------:R-:W-:Y:S01]  /*07c0*/  @P3 LEA.HI R0, R88, R88, RZ, 0x1 ;  /* 0x0000005858003211 */ /* 0x000fe200078f08ff */
[----:B------:R-:W0:Y:S02]  /*07d0*/  FENCE.VIEW.ASYNC.S ;  /* 0x00000000000073c6 */ /* 0x000e240000000000 */
[----:B0-----:R0:W1:Y:S01]  /*07e0*/  @!UP0 SYNCS.EXCH.64 URZ, [UR8+0x60], UR4 ;  /* 0x00006004083f85b2 */ /* 0x0010620008000100 */
[----:B------:R-:W-:Y:S01]  /*07f0*/  ISETP.NE.AND P1, PT, R14, 0x3, PT ;  /* 0x000000030e00780c */ /* 0x000fe20003f25270 */
[----:B-----5:R-:W-:Y:S01]  /*0800*/  IMAD R9, R21, R24, R6 ;  /* 0x0000001815097224 */ /* 0x020fe200078e0206 */
[----:B------:R-:W-:-:S02]  /*0810*/  @P3 SHF.R.S32.HI R0, RZ, 0x1, R0 ;  /* 0x00000001ff003819 */ /* 0x000fc40000011400 */
[----:B------:R-:W-:Y:S02]  /*0820*/  ISETP.EQ.OR P1, PT, R14, RZ, !P1 ;  /* 0x000000ff0e00720c */ /* 0x000fe40004f22670 */
[----:B------:R-:W-:Y:S02]  /*0830*/  @P3 ISETP.NE.AND P5, PT, R0, R9, PT ;  /* 0x000000090000320c */ /* 0x000fe40003fa5270 */
[----:B------:R-:W-:Y:S02]  /*0840*/  ISETP.EQ.AND P1, PT, R10, RZ, P1 ;  /* 0x000000ff0a00720c */ /* 0x000fe40000f22270 */
[----:B------:R-:W-:Y:S02]  /*0850*/  SEL R0, RZ, 0x1, !P0 ;  /* 0x00000001ff007807 */ /* 0x000fe40004000000 */
[----:B------:R-:W-:Y:S02]  /*0860*/  @P3 SEL R89, RZ, 0x1, P5 ;  /* 0x00000001ff593807 */ /* 0x000fe40002800000 */
[----:B------:R-:W-:Y:S01]  /*0870*/  SEL R23, RZ, 0x1, !P1 ;  /* 0x00000001ff177807 */ /* 0x000fe20004800000 */
[----:B------:R0:W2:Y:S01]  /*0880*/  @!UP1 SYNCS.EXCH.64 URZ, [UR8+0x68], UR4 ;  /* 0x00006804083f95b2 */ /* 0x0000a20008000100 */
[----:B------:R-:W-:Y:S01]  /*0890*/  NOP ;  /* 0x0000000000007918 */ /* 0x000fe20000000000 */
[----:B------:R-:W-:-:S02]  /*08a0*/  LOP3.LUT R89, R89, R0, RZ, 0xc0, !PT ;  /* 0x0000000059597212 */ /* 0x000fc400078ec0ff */
[----:B------:R-:W-:Y:S01]  /*08b0*/  SEL R23, R23, 0x2, P6 ;  /* 0x0000000217177807 */ /* 0x000fe20003000000 */
[----:B------:R0:W3:Y:S01]  /*08c0*/  @!UP2 SYNCS.EXCH.64 URZ, [UR9+0x40], UR6 ;  /* 0x00004006093fa5b2 */ /* 0x0000e20008000100 */
[----:B------:R0:W4:Y:S01]  /*08d0*/  @!UP3 SYNCS.EXCH.64 URZ, [UR9+0x48], UR6 ;  /* 0x00004806093fb5b2 */ /* 0x0001220008000100 */
[----:B------:R0:W0:Y:S01]  /*08e0*/  @!UP4 SYNCS.EXCH.64 URZ, [UR9+0x50], UR6 ;  /* 0x00005006093fc5b2 */ /* 0x0000220008000100 */
[----:B------:R0:W0:Y:S01]  /*08f0*/  @!UP5 SYNCS.EXCH.64 URZ, [UR9+0x58], UR6 ;  /* 0x00005806093fd5b2 */ /* 0x0000220008000100 */
[----:B------:R-:W-:Y:S01]  /*0900*/  NOP ;  /* 0x0000000000007918 */ /* 0x000fe20000000000 */
[----:B-1----:R-:W-:Y:S05]  /*0910*/  @!P2 BRA `(.L_x_3) ;  /* 0x000000000008a947 */ /* 0x002fea0003800000 */
[----:B0-234-:R-:W-:Y:S01]  /*0920*/  UCGABAR_ARV ;  /* 0x00000000000079c7 */ /* 0x01dfe20008000000 */
[----:B------:R-:W-:Y:S05]  /*0930*/  BRA `(.L_x_4) ;  /* 0x0000000000047947 */ /* 0x000fea0003800000 */
.L_x_3:
[----:B0-234-:R-:W-:Y:S01]  /*0940*/  NOP ;  /* 0x0000000000007918 */ /* 0x01dfe20000000000 */
.L_x_4:
[----:B------:R-:W-:Y:S01]  /*0950*/  ULDC.64 UR4, c[0x0][0x598] ;  /* 0x0001660000047ab9 */ /* 0x000fe20000000a00 */
[----:B------:R-:W-:Y:S01]  /*0960*/  ULDC.64 UR36, c[0x0][0x208] ;  /* 0x0000820000247ab9 */ /* 0x000fe20000000a00 */
[----:B------:R-:W-:-:S04]  /*0970*/  ISETP.NE.U32.AND P0, PT, RZ, UR4, PT ;  /* 0x00000004ff007c0c */ /* 0x000fc8000bf05070 */
[----:B------:R-:W-:-:S13]  /*0980*/  ISETP.NE.AND.EX P0, PT, RZ, UR5, PT, P0 ;  /* 0x00000005ff007c0c */ /* 0x000fda000bf05300 */
[----:B------:R-:W-:Y:S05]  /*0990*/  @!P0 BRA `(.L_x_5) ;  /* 0x00000000001c8947 */ /* 0x000fea0003800000 */
[----:B------:R-:W0:Y:S02]  /*09a0*/  LDC.64 R8, c[0x0][0x598] ;  /* 0x00016600ff087b82 */ /* 0x000e240000000a00 */
[----:B0-----:R-:W2:Y:S02]  /*09b0*/  LDG.E.64 R8, desc[UR36][R8.64] ;  /* 0x0000002408087981 */ /* 0x001ea4000c1e1b00 */
[----:B--2---:R-:W-:-:S04]  /*09c0*/  ISETP.NE.U32.AND P0, PT, R8, RZ, PT ;  /* 0x000000ff0800720c */ /* 0x004fc80003f05070 */
[----:B------:R-:W-:-:S13]  /*09d0*/  ISETP.NE.AND.EX P0, PT, R9, RZ, PT, P0 ;  /* 0x000000ff0900720c */ /* 0x000fda0003f05300 */
[----:B------:R-:W-:Y:S05]  /*09e0*/  @!P0 BRA `(.L_x_5) ;  /* 0x0000000000088947 */ /* 0x000fea0003800000 */
[----:B------:R0:W5:Y:S01]  /*09f0*/  LD.E R90, desc[UR36][R8.64] ;  /* 0x00000024085a7980 */ /* 0x000162000c101900 */
[----:B------:R-:W-:Y:S05]  /*0a00*/  BRA `(.L_x_6) ;  /* 0x0000000000247947 */ /* 0x000fea0003800000 */
.L_x_5:
[----:B------:R-:W-:Y:S02]  /*0a10*/  ULDC.64 UR4, c[0x0][0x588] ;  /* 0x0001620000047ab9 */ /* 0x000fe40000000a00 */
[----:B------:R-:W-:-:S04]  /*0a20*/  ISETP.NE.U32.AND P0, PT, RZ, UR4, PT ;  /* 0x00000004ff007c0c */ /* 0x000fc8000bf05070 */
[----:B------:R-:W-:-:S13]  /*0a30*/  ISETP.NE.AND.EX P0, PT, RZ, UR5, PT, P0 ;  /* 0x00000005ff007c0c */ /* 0x000fda000bf05300 */
[----:B------:R-:W-:Y:S05]  /*0a40*/  @!P0 BRA `(.L_x_7) ;  /* 0x00000000000c8947 */ /* 0x000fea0003800000 */
[----:B------:R-:W0:Y:S02]  /*0a50*/  LDC.64 R90, c[0x0][0x588] ;  /* 0x00016200ff5a7b82 */ /* 0x000e240000000a00 */
[----:B0-----:R1:W5:Y:S01]  /*0a60*/  LDG.E R90, desc[UR36][R90.64] ;  /* 0x000000245a5a7981 */ /* 0x001362000c1e1900 */
[----:B------:R-:W-:Y:S05]  /*0a70*/  BRA `(.L_x_6) ;  /* 0x0000000000087947 */ /* 0x000fea0003800000 */
.L_x_7:
[----:B------:R-:W-:Y:S02]  /*0a80*/  ULDC UR4, c[0x0][0x580] ;  /* 0x0001600000047ab9 */ /* 0x000fe40000000800 */
[----:B------:R-:W-:-:S07]  /*0a90*/  IMAD.U32 R90, RZ, RZ, UR4 ;  /* 0x00000004ff5a7e24 */ /* 0x000fce000f8e00ff */
.L_x_6:
[----:B------:R-:W-:Y:S02]  /*0aa0*/  ULDC.64 UR4, c[0x0][0x5a0] ;  /* 0x0001680000047ab9 */ /* 0x000fe40000000a00 */
[----:B------:R-:W-:-:S04]  /*0ab0*/  ISETP.NE.U32.AND P0, PT, RZ, UR4, PT ;  /* 0x00000004ff007c0c */ /* 0x000fc8000bf05070 */
[----:B------:R-:W-:-:S13]  /*0ac0*/  ISETP.NE.AND.EX P0, PT, RZ, UR5, PT, P0 ;  /* 0x00000005ff007c0c */ /* 0x000fda000bf05300 */
[----:B------:R-:W-:Y:S05]  /*0ad0*/  @!P0 BRA `(.L_x_8) ;  /* 0x00000000001c8947 */ /* 0x000fea0003800000 */
[----:B0-----:R-:W0:Y:S02]  /*0ae0*/  LDC.64 R8, c[0x0][0x5a0] ;  /* 0x00016800ff087b82 */ /* 0x001e240000000a00 */
[----:B0-----:R-:W2:Y:S02]  /*0af0*/  LDG.E.64 R8, desc[UR36][R8.64] ;  /* 0x0000002408087981 */ /* 0x001ea4000c1e1b00 */
[----:B--2---:R-:W-:-:S04]  /*0b00*/  ISETP.NE.U32.AND P0, PT, R8, RZ, PT ;  /* 0x000000ff0800720c */ /* 0x004fc80003f05070 */
[----:B------:R-:W-:-:S13]  /*0b10*/  ISETP.NE.AND.EX P0, PT, R9, RZ, PT, P0 ;  /* 0x000000ff0900720c */ /* 0x000fda0003f05300 */
[----:B------:R-:W-:Y:S05]  /*0b20*/  @!P0 BRA `(.L_x_8) ;  /* 0x0000000000088947 */ /* 0x000fea0003800000 */
[----:B-1----:R0:W5:Y:S01]  /*0b30*/  LD.E R91, desc[UR36][R8.64] ;  /* 0x00000024085b7980 */ /* 0x002162000c101900 */
[----:B------:R-:W-:Y:S05]  /*0b40*/  BRA `(.L_x_9) ;  /* 0x0000000000247947 */ /* 0x000fea0003800000 */
.L_x_8:
[----:B------:R-:W-:Y:S02]  /*0b50*/  ULDC.64 UR4, c[0x0][0x590] ;  /* 0x0001640000047ab9 */ /* 0x000fe40000000a00 */
[----:B------:R-:W-:-:S04]  /*0b60*/  ISETP.NE.U32.AND P0, PT, RZ, UR4, PT ;  /* 0x00000004ff007c0c */ /* 0x000fc8000bf05070 */
[----:B------:R-:W-:-:S13]  /*0b70*/  ISETP.NE.AND.EX P0, PT, RZ, UR5, PT, P0 ;  /* 0x00000005ff007c0c */ /* 0x000fda000bf05300 */
[----:B------:R-:W-:Y:S05]  /*0b80*/  @!P0 BRA `(.L_x_10) ;  /* 0x00000000000c8947 */ /* 0x000fea0003800000 */
[----:B0-----:R-:W1:Y:S02]  /*0b90*/  LDC.64 R8, c[0x0][0x590] ;  /* 0x00016400ff087b82 */ /* 0x001e640000000a00 */
[----:B-1----:R1:W5:Y:S01]  /*0ba0*/  LDG.E R91, desc[UR36][R8.64] ;  /* 0x00000024085b7981 */ /* 0x002362000c1e1900 */
[----:B------:R-:W-:Y:S05]  /*0bb0*/  BRA `(.L_x_9) ;  /* 0x0000000000087947 */ /* 0x000fea0003800000 */
.L_x_10:
[----:B------:R-:W-:Y:S02]  /*0bc0*/  ULDC UR4, c[0x0][0x584] ;  /* 0x0001610000047ab9 */ /* 0x000fe40000000800 */
[----:B-1----:R-:W-:-:S07]  /*0bd0*/  IMAD.U32 R91, RZ, RZ, UR4 ;  /* 0x00000004ff5b7e24 */ /* 0x002fce000f8e00ff */
.L_x_9:
[----:B------:R-:W2:Y:S01]  /*0be0*/  LDC R2, c[0x0][0x65c] ;  /* 0x00019700ff027b82 */ /* 0x000ea20000000800 */
[----:B------:R-:W-:Y:S01]  /*0bf0*/  ULDC UR6, c[0x0][0x28c] ;  /* 0x0000a30000067ab9 */ /* 0x000fe20000000800 */
[----:B------:R-:W-:Y:S01]  /*0c00*/  ISETP.NE.AND P0, PT, R10, 0x2, PT ;  /* 0x000000020a00780c */ /* 0x000fe20003f05270 */
[----:B------:R-:W-:Y:S01]  /*0c10*/  UIADD3 UR6, UR6, 0x7f, URZ ;  /* 0x0000007f06067890 */ /* 0x000fe2000fffe03f */
[----:B01----:R-:W-:Y:S01]  /*0c20*/  IMAD.U32 R8, RZ, RZ, UR12 ;  /* 0x0000000cff087e24 */ /* 0x003fe2000f8e00ff */
[----:B------:R-:W-:Y:S01]  /*0c30*/  UMOV UR38, URZ ;  /* 0x0000003f00267c82 */ /* 0x000fe20008000000 */
[----:B------:R-:W-:Y:S01]  /*0c40*/  UMOV UR39, URZ ;  /* 0x0000003f00277c82 */ /* 0x000fe20008000000 */
[----:B------:R-:W-:Y:S01]  /*0c50*/  USHF.R.S32.HI UR7, URZ, 0x1f, UR6 ;  /* 0x0000001f3f077899 */ /* 0x000fe20008011406 */
[----:B------:R-:W-:-:S03]  /*0c60*/  ULDC.64 UR8, c[0x0][0x650] ;  /* 0x0001940000087ab9 */ /* 0x000fc60000000a00 */
[----:B------:R-:W-:-:S04]  /*0c70*/  ULEA.HI UR7, UR7, UR6, URZ, 0x7 ;  /* 0x0000000607077291 */ /* 0x000fc8000f8f383f */
[----:B------:R-:W-:Y:S01]  /*0c80*/  USHF.R.S32.HI UR40, URZ, 0x7, UR7 ;  /* 0x000000073f287899 */ /* 0x000fe20008011407 */
[----:B--2---:R-:W-:-:S13]  /*0c90*/  ISETP.NE.AND P1, PT, R2, 0x1, PT ;  /* 0x000000010200780c */ /* 0x004fda0003f25270 */
[----:B------:R-:W0:Y:S01]  /*0ca0*/  @P1 LDC R17, c[0x0][0x10] ;  /* 0x00000400ff111b82 */ /* 0x000e220000000800 */
[----:B------:R-:W-:Y:S02]  /*0cb0*/  @P1 IMAD.MOV.U32 R7, RZ, RZ, RZ ;  /* 0x000000ffff071224 */ /* 0x000fe400078e00ff */
[----:B------:R-:W-:-:S05]  /*0cc0*/  @P1 IMAD.MOV.U32 R9, RZ, RZ, RZ ;  /* 0x000000ffff091224 */ /* 0x000fca00078e00ff */
[----:B------:R-:W1:Y:S01]  /*0cd0*/  @!P1 LDC R11, c[0x0][0xc] ;  /* 0x00000300ff0b9b82 */ /* 0x000e620000000800 */
[----:B------:R-:W-:Y:S01]  /*0ce0*/  ULDC UR4, c[0x0][0xc] ;  /* 0x0000030000047ab9 */ /* 0x000fe20000000800 */
[----:B------:R-:W-:Y:S02]  /*0cf0*/  ULDC UR5, c[0x0][0x10] ;  /* 0x0000040000057ab9 */ /* 0x000fe40000000800 */
[----:B------:R-:W-:-:S04]  /*0d00*/  UIMAD.WIDE.U32 UR4, UR4, UR5, URZ ;  /* 0x00000005040472a5 */ /* 0x000fc8000f8e003f */
[----:B------:R-:W2:Y:S01]  /*0d10*/  LDC R0, c[0x0][0x14] ;  /* 0x00000500ff007b82 */ /* 0x000ea20000000800 */
[----:B0-----:R-:W-:-:S04]  /*0d20*/  @P1 IMAD.WIDE.U32 R16, R17, UR12, R6 ;  /* 0x0000000c11101c25 */ /* 0x001fc8000f8e0006 */
[----:B------:R-:W-:Y:S02]  /*0d30*/  @P1 IMAD.IADD R17, R17, 0x1, R9 ;  /* 0x0000000111111824 */ /* 0x000fe400078e0209 */
[----:B------:R-:W-:Y:S02]  /*0d40*/  IMAD.MOV.U32 R9, RZ, RZ, RZ ;  /* 0x000000ffff097224 */ /* 0x000fe400078e00ff */
[----:B-1----:R-:W-:-:S04]  /*0d50*/  @!P1 IMAD.WIDE.U32 R8, R6, R11, R8 ;  /* 0x0000000b06089225 */ /* 0x002fc800078e0008 */
[----:B------:R-:W-:Y:S02]  /*0d60*/  @!P1 IMAD.MOV.U32 R16, RZ, RZ, R8 ;  /* 0x000000ffff109224 */ /* 0x000fe400078e0008 */
[----:B--2---:R-:W-:-:S04]  /*0d70*/  IMAD.WIDE.U32 R12, R0, UR4, RZ ;  /* 0x00000004000c7c25 */ /* 0x004fc8000f8e00ff */
[----:B------:R-:W-:Y:S01]  /*0d80*/  IMAD R10, R0, UR5, RZ ;  /* 0x00000005000a7c24 */ /* 0x000fe2000f8e02ff */
[----:B------:R0:W-:Y:S01]  /*0d90*/  STL.64 [R1], R12 ;  /* 0x0000000c01007387 */ /* 0x0001e20000100a00 */
[----:B------:R-:W-:Y:S02]  /*0da0*/  @!P1 IMAD.MOV.U32 R17, RZ, RZ, R9 ;  /* 0x000000ffff119224 */ /* 0x000fe400078e0009 */
[----:B------:R-:W-:Y:S01]  /*0db0*/  IMAD.IADD R0, R13, 0x1, R10 ;  /* 0x000000010d007824 */ /* 0x000fe200078e020a */
[----:B------:R-:W-:Y:S06]  /*0dc0*/  @P0 BRA `(.L_x_11) ;  /* 0x0000000000200947 */ /* 0x000fec0003800000 */
[----:B------:R-:W-:Y:S01]  /*0dd0*/  UISETP.GE.U32.AND UP0, UPT, UR40, 0x3, UPT ;  /* 0x000000032800788c */ /* 0x000fe2000bf06070 */
[----:B------:R-:W-:Y:S01]  /*0de0*/  IADD3 R16, P0, R16, R12, RZ ;  /* 0x0000000c10107210 */ /* 0x000fe20007f1e0ff */
[----:B------:R-:W-:Y:S01]  /*0df0*/  UIMAD.WIDE.U32 UR4, UR40, -0x55555555, URZ ;  /* 0xaaaaaaab280478a5 */ /* 0x000fe2000f8e003f */
[----:B------:R-:W-:-:S03]  /*0e00*/  UMOV UR39, URZ ;  /* 0x0000003f00277c82 */ /* 0x000fc60008000000 */
[----:B------:R-:W-:Y:S01]  /*0e10*/  USHF.R.U32.HI UR4, URZ, 0x1, UR5 ;  /* 0x000000013f047899 */ /* 0x000fe20008011605 */
[----:B------:R-:W-:-:S03]  /*0e20*/  IMAD.X R17, R0, 0x1, R17, P0 ;  /* 0x0000000100117824 */ /* 0x000fc600000e0611 */
[----:B------:R-:W-:Y:S02]  /*0e30*/  UIMAD UR38, UR4, -0x3, UR40 ;  /* 0xfffffffd042678a4 */ /* 0x000fe4000f8e0228 */
[----:B------:R-:W-:-:S12]  /*0e40*/  @UP0 ULOP3.LUT UR39, UR4, 0x1, URZ, 0xc0, !UPT ;  /* 0x0000000104270892 */ /* 0x000fd8000f8ec03f */
.L_x_11:
[----:B------:R-:W-:Y:S01]  /*0e50*/  ISETP.GE.U32.AND P0, PT, R16, UR8, PT ;  /* 0x0000000810007c0c */ /* 0x000fe2000bf06070 */
[----:B------:R-:W-:Y:S01]  /*0e60*/  IMAD.MOV.U32 R22, RZ, RZ, -0x1 ;  /* 0xffffffffff167424 */ /* 0x000fe200078e00ff */
[----:B------:R-:W-:Y:S01]  /*0e70*/  PRMT R8, RZ, 0x7610, R8 ;  /* 0x00007610ff087816 */ /* 0x000fe20000000008 */
[----:B------:R-:W-:Y:S01]  /*0e80*/  IMAD.MOV.U32 R19, RZ, RZ, -0x1 ;  /* 0xffffffffff137424 */ /* 0x000fe200078e00ff */
[----:B------:R-:W-:Y:S01]  /*0e90*/  ISETP.GE.U32.AND.EX P0, PT, R17, UR9, PT, P0 ;  /* 0x0000000911007c0c */ /* 0x000fe2000bf06100 */
[----:B------:R-:W-:-:S12]  /*0ea0*/  IMAD.MOV.U32 R18, RZ, RZ, -0x1 ;  /* 0xffffffffff127424 */ /* 0x000fd800078e00ff */
[----:B------:R-:W-:Y:S05]  /*0eb0*/  @P0 BRA `(.L_x_12) ;  /* 0x0000000400240947 */ /* 0x000fea0003800000 */
[----:B------:R-:W1:Y:S01]  /*0ec0*/  LDC.64 R18, c[0x0][0x628] ;  /* 0x00018a00ff127b82 */ /* 0x000e620000000a00 */
[----:B------:R-:W-:Y:S02]  /*0ed0*/  IMAD.MOV.U32 R8, RZ, RZ, R16 ;  /* 0x000000ffff087224 */ /* 0x000fe400078e0010 */
[----:B------:R-:W-:-:S05]  /*0ee0*/  IMAD.MOV.U32 R9, RZ, RZ, R17 ;  /* 0x000000ffff097224 */ /* 0x000fca00078e0011 */
[----:B------:R-:W2:Y:S08]  /*0ef0*/  LDC R22, c[0x0][0x630] ;  /* 0x00018c00ff167b82 */ /* 0x000eb00000000800 */
[----:B------:R-:W3:Y:S01]  /*0f00*/  LDC.64 R26, c[0x0][0x620] ;  /* 0x00018800ff1a7b82 */ /* 0x000ee20000000a00 */
[----:B-1----:R-:W-:-:S04]  /*0f10*/  ISETP.NE.U32.AND P0, PT, R18, RZ, PT ;  /* 0x000000ff1200720c */ /* 0x002fc80003f05070 */
[----:B------:R-:W-:-:S13]  /*0f20*/  ISETP.NE.AND.EX P0, PT, R19, RZ, PT, P0 ;  /* 0x000000ff1300720c */ /* 0x000fda0003f05300 */
[----:B--23--:R-:W-:Y:S05]  /*0f30*/  @!P0 BRA `(.L_x_13) ;  /* 0x0000000000288947 */ /* 0x00cfea0003800000 */
[----:B0-----:R-:W0:Y:S02]  /*0f40*/  LDC R13, c[0x0][0x634] ;  /* 0x00018d00ff0d7b82 */ /* 0x001e240000000800 */
[----:B0-----:R-:W-:-:S05]  /*0f50*/  IADD3 R13, P0, R16, R13, RZ ;  /* 0x0000000d100d7210 */ /* 0x001fca0007f1e0ff */
[----:B------:R-:W-:-:S04]  /*0f60*/  IMAD.X R15, RZ, RZ, R17, P0 ;  /* 0x000000ffff0f7224 */ /* 0x000fc800000e0611 */
[----:B------:R-:W-:-:S04]  /*0f70*/  IMAD.WIDE.U32 R8, R15, R18, RZ ;  /* 0x000000120f087225 */ /* 0x000fc800078e00ff */
[----:B------:R-:W-:-:S04]  /*0f80*/  IMAD.WIDE.U32 R10, P0, R13, R19, R8 ;  /* 0x000000130d0a7225 */ /* 0x000fc80007800008 */
[----:B------:R-:W-:-:S04]  /*0f90*/  IMAD.WIDE.U32 R8, R13, R18, RZ ;  /* 0x000000120d087225 */ /* 0x000fc800078e00ff */
[----:B------:R-:W-:Y:S01]  /*0fa0*/  IMAD.X R13, RZ, RZ, RZ, P0 ;  /* 0x000000ffff0d7224 */ /* 0x000fe200000e06ff */
[----:B------:R-:W-:Y:S01]  /*0fb0*/  IADD3 RZ, P0, R9, R10, RZ ;  /* 0x0000000a09ff7210 */ /* 0x000fe20007f1e0ff */
[----:B------:R-:W-:-:S04]  /*0fc0*/  IMAD.MOV.U32 R12, RZ, RZ, R11 ;  /* 0x000000ffff0c7224 */ /* 0x000fc800078e000b */
[----:B------:R-:W-:-:S08]  /*0fd0*/  IMAD.WIDE.U32.X R8, R15, R19, R12, P0 ;  /* 0x000000130f087225 */ /* 0x000fd000000e040c */
.L_x_13:
[----:B------:R-:W1:Y:S01]  /*0fe0*/  LDC.64 R28, c[0x0][0x640] ;  /* 0x00019000ff1c7b82 */ /* 0x000e620000000a00 */
[-CC-:B------:R-:W-:Y:S01]  /*0ff0*/  SHF.R.U64 R32, R8, R22.reuse, R9.reuse ;  /* 0x0000001608207219 */ /* 0x180fe20000001209 */
[----:B------:R-:W-:Y:S01]  /*1000*/  IMAD.MOV.U32 R31, RZ, RZ, 0x1 ;  /* 0x00000001ff1f7424 */ /* 0x000fe200078e00ff */
[----:B------:R-:W-:Y:S02]  /*1010*/  SHF.R.U32.HI R8, RZ, R22, R9 ;  /* 0x00000016ff087219 */ /* 0x000fe40000011609 */
[----:B------:R-:W-:-:S03]  /*1020*/  IADD3 R11, P0, RZ, -R32, RZ ;  /* 0x80000020ff0b7210 */ /* 0x000fc60007f1e0ff */
[----:B0-----:R-:W0:Y:S02]  /*1030*/  LDC R12, c[0x0][0x618] ;  /* 0x00018600ff0c7b82 */ /* 0x001e240000000800 */
[----:B------:R-:W-:-:S04]  /*1040*/  IMAD.X R9, RZ, RZ, ~R8, P0 ;  /* 0x000000ffff097224 */ /* 0x000fc800000e0e08 */
[-C--:B------:R-:W-:Y:S02]  /*1050*/  IMAD R10, R9, R26.reuse, RZ ;  /* 0x0000001a090a7224 */ /* 0x080fe400078e02ff */
[----:B------:R-:W2:Y:S01]  /*1060*/  LDC R13, c[0x0][0x608] ;  /* 0x00018200ff0d7b82 */ /* 0x000ea20000000800 */
[----:B------:R-:W-:-:S04]  /*1070*/  IMAD.WIDE.U32 R8, R11, R26, R16 ;  /* 0x0000001a0b087225 */ /* 0x000fc800078e0010 */
[----:B------:R-:W-:-:S03]  /*1080*/  IMAD R11, R11, R27, R10 ;  /* 0x0000001b0b0b7224 */ /* 0x000fc600078e020a */
[----:B------:R-:W3:Y:S01]  /*1090*/  LDC R18, c[0x0][0x658] ;  /* 0x00019600ff127b82 */ /* 0x000ee20000000800 */
[----:B------:R-:W-:Y:S01]  /*10a0*/  IMAD.IADD R9, R9, 0x1, R11 ;  /* 0x0000000109097824 */ /* 0x000fe200078e020b */
[----:B-1----:R-:W-:Y:S01]  /*10b0*/  ISETP.NE.U32.AND P0, PT, R28, RZ, PT ;  /* 0x000000ff1c00720c */ /* 0x002fe20003f05070 */
[----:B------:R-:W-:-:S03]  /*10c0*/  IMAD.MOV.U32 R11, RZ, RZ, -0x1 ;  /* 0xffffffffff0b7424 */ /* 0x000fc600078e00ff */
[----:B------:R-:W-:Y:S02]  /*10d0*/  ISETP.NE.AND.EX P0, PT, R29, RZ, PT, P0 ;  /* 0x000000ff1d00720c */ /* 0x000fe40003f05300 */
[----:B------:R-:W1:Y:S01]  /*10e0*/  LDC R27, c[0x0][0x600] ;  /* 0x00018000ff1b7b82 */ /* 0x000e620000000800 */
[-CC-:B0-----:R-:W-:Y:S02]  /*10f0*/  SHF.R.U64 R25, R8, R12.reuse, R9.reuse ;  /* 0x0000000c08197219 */ /* 0x181fe40000001209 */
[----:B------:R-:W-:-:S05]  /*1100*/  SHF.R.U32.HI R8, RZ, R12, R9 ;  /* 0x0000000cff087219 */ /* 0x000fca0000011609 */
[----:B------:R-:W0:Y:S01]  /*1110*/  LDC R22, c[0x0][0x648] ;  /* 0x00019200ff167b82 */ /* 0x000e220000000800 */
[-CC-:B--2---:R-:W-:Y:S02]  /*1120*/  SHF.R.U64 R34, R25, R13.reuse, R8.reuse ;  /* 0x0000000d19227219 */ /* 0x184fe40000001208 */
[----:B------:R-:W-:-:S05]  /*1130*/  SHF.R.U32.HI R9, RZ, R13, R8 ;  /* 0x0000000dff097219 */ /* 0x000fca0000011608 */
[----:B------:R-:W2:Y:S01]  /*1140*/  LDC R26, c[0x0][0x638] ;  /* 0x00018e00ff1a7b82 */ /* 0x000ea20000000800 */
[-C--:B---3--:R-:W-:Y:S02]  /*1150*/  SHF.L.U32 R8, R11, R18.reuse, RZ ;  /* 0x000000120b087219 */ /* 0x088fe400000006ff */
[--C-:B------:R-:W-:Y:S02]  /*1160*/  SHF.R.U64 R36, R34, R18, R9.reuse ;  /* 0x0000001222247219 */ /* 0x100fe40000001209 */
[----:B------:R-:W-:Y:S02]  /*1170*/  LOP3.LUT R15, RZ, R8, RZ, 0x33, !PT ;  /* 0x00000008ff0f7212 */ /* 0x000fe400078e33ff */
[----:B------:R-:W-:Y:S01]  /*1180*/  SHF.R.U32.HI R9, RZ, R18, R9 ;  /* 0x00000012ff097219 */ /* 0x000fe20000011609 */
[----:B------:R-:W3:Y:S01]  /*1190*/  LDC R30, c[0x0][0x610] ;  /* 0x00018400ff1e7b82 */ /* 0x000ee20000000800 */
[----:B------:R-:W-:Y:S01]  /*11a0*/  IMAD.MOV.U32 R8, RZ, RZ, R36 ;  /* 0x000000ffff087224 */ /* 0x000fe200078e0024 */
[----:B------:R-:W-:Y:S06]  /*11b0*/  @!P0 BRA `(.L_x_14) ;  /* 0x0000000000288947 */ /* 0x000fec0003800000 */
[----:B------:R-:W4:Y:S02]  /*11c0*/  LDC R13, c[0x0][0x64c] ;  /* 0x00019300ff0d7b82 */ /* 0x000f240000000800 */
[----:B----4-:R-:W-:-:S05]  /*11d0*/  IADD3 R13, P0, R36, R13, RZ ;  /* 0x0000000d240d7210 */ /* 0x010fca0007f1e0ff */
        /* <DEDUP_REMOVED lines=8> */
.L_x_14:
[----:B0-----:R-:W-:Y:S01]  /*1260*/  SHF.R.U64 R9, R8, R22, R9 ;  /* 0x0000001608097219 */ /* 0x001fe20000001209 */
[----:B-1----:R-:W-:Y:S01]  /*1270*/  VIADD R10, R27, 0xffffffff ;  /* 0xffffffff1b0a7836 */ /* 0x002fe20000000000 */
[----:B------:R-:W-:Y:S01]  /*1280*/  SHF.L.U32 R7, R31, R18, RZ ;  /* 0x000000121f077219 */ /* 0x000fe200000006ff */
[----:B------:R-:W-:Y:S01]  /*1290*/  @P1 IMAD R20, R21, R24, R6 ;  /* 0x0000001815141224 */ /* 0x000fe200078e0206 */
[----:B------:R-:W-:Y:S01]  /*12a0*/  LOP3.LUT R8, R34, R15, RZ, 0xc0, !PT ;  /* 0x0000000f22087212 */ /* 0x000fe200078ec0ff */
[----:B------:R-:W-:Y:S01]  /*12b0*/  IMAD.MOV R11, RZ, RZ, -R9 ;  /* 0x000000ffff0b7224 */ /* 0x000fe200078e0a09 */
[----:B------:R-:W-:Y:S01]  /*12c0*/  LOP3.LUT R10, R25, R10, RZ, 0xc0, !PT ;  /* 0x0000000a190a7212 */ /* 0x000fe200078ec0ff */
[----:B------:R-:W-:Y:S02]  /*12d0*/  IMAD.MOV.U32 R18, RZ, RZ, R32 ;  /* 0x000000ffff127224 */ /* 0x000fe400078e0020 */
[----:B------:R-:W-:Y:S02]  /*12e0*/  IMAD R7, R7, R9, R8 ;  /* 0x0000000907077224 */ /* 0x000fe400078e0208 */
[----:B--2---:R-:W-:-:S02]  /*12f0*/  IMAD R6, R11, R26, R36 ;  /* 0x0000001a0b067224 */ /* 0x004fc400078e0224 */
[----:B---3--:R-:W-:Y:S02]  /*1300*/  IMAD R22, R7, R30, R20 ;  /* 0x0000001e07167224 */ /* 0x008fe400078e0214 */
[----:B------:R-:W-:Y:S02]  /*1310*/  IMAD R7, R6, R27, R10 ;  /* 0x0000001b06077224 */ /* 0x000fe400078e020a */
[----:B------:R-:W-:-:S03]  /*1320*/  IMAD.MOV.U32 R8, RZ, RZ, 0x1 ;  /* 0x00000001ff087424 */ /* 0x000fc600078e00ff */
[----:B------:R-:W-:Y:S02]  /*1330*/  SEL R19, R7, R22, !P1 ;  /* 0x0000001607137207 */ /* 0x000fe40004800000 */
[----:B------:R-:W-:-:S07]  /*1340*/  SEL R22, R22, R7, !P1 ;  /* 0x0000000716167207 */ /* 0x000fce0004800000 */
.L_x_12:
[----:B------:R-:W-:Y:S05]  /*1350*/  @!P2 BRA `(.L_x_15) ;  /* 0x00000000000ca947 */ /* 0x000fea0003800000 */
[----:B------:R-:W-:Y:S01]  /*1360*/  UCGABAR_WAIT ;  /* 0x0000000000007dc7 */ /* 0x000fe20008000000 */
[----:B------:R-:W-:Y:S01]  /*1370*/  CCTL.IVALL ;  /* 0x00000000ff00798f */ /* 0x000fe20002000000 */
[----:B------:R-:W-:Y:S05]  /*1380*/  BRA `(.L_x_16) ;  /* 0x0000000000047947 */ /* 0x000fea0003800000 */
.L_x_15:
[----:B------:R-:W-:Y:S06]  /*1390*/  BAR.SYNC.DEFER_BLOCKING 0x0 ;  /* 0x0000000000007b1d */ /* 0x000fec0000010000 */
.L_x_16:
[----:B------:R-:W-:Y:S05]  /*13a0*/  @!P4 BRA `(.L_x_17) ;  /* 0x00000048002cc947 */ /* 0x000fea0003800000 */
[----:B------:R-:W-:-:S13]  /*13b0*/  ISETP.GT.U32.AND P0, PT, R33, 0x1, PT ;  /* 0x000000012100780c */ /* 0x000fda0003f04070 */
[----:B------:R-:W-:Y:S05]  /*13c0*/  @P0 EXIT ;  /* 0x000000000000094d */ /* 0x000fea0003800000 */
.L_x_18:
[----:B------:R-:W-:-:S08]  /*13d0*/  NOP ;  /* 0x0000000000007918 */ /* 0x000fd00000000000 */
[----:B------:R-:W1:Y:S02]  /*13e0*/  USETMAXREG.TRY_ALLOC.CTAPOOL UP0, 0xe8 ;  /* 0x000000e8000079c8 */ /* 0x000e640008000600 */
[----:B-1----:R-:W-:-:S13]  /*13f0*/  PLOP3.LUT P0, PT, PT, PT, UP0, 0x80, 0x0 ;  /* 0x000000000000781c */ /* 0x002fda0003f0f008 */
[----:B------:R-:W-:Y:S05]  /*1400*/  @!P0 BRA `(.L_x_18) ;  /* 0xfffffffc00f08947 */ /* 0x000fea000383ffff */
[----:B------:R-:W-:-:S13]  /*1410*/  LOP3.LUT P0, RZ, R8, 0xff, RZ, 0xc0, !PT ;  /* 0x000000ff08ff7812 */ /* 0x000fda000780c0ff */
[----:B------:R-:W-:Y:S05]  /*1420*/  @!P0 EXIT ;  /* 0x000000000000894d */ /* 0x000fea0003800000 */
[----:B------:R-:W2:Y:S01]  /*1430*/  LDL.64 R10, [R1] ;  /* 0x00000000010a7983 */ /* 0x000ea20000100a00 */
[CC--:B------:R-:W-:Y:S01]  /*1440*/  LEA.HI R5, R3.reuse, R4.reuse, RZ, 0x2 ;  /* 0x0000000403057211 */ /* 0x0c0fe200078f10ff */
[----:B------:R-:W1:Y:S01]  /*1450*/  S2UR UR4, SR_CgaCtaId ;  /* 0x00000000000479c3 */ /* 0x000e620000008800 */
[----:B------:R-:W-:Y:S01]  /*1460*/  LEA.HI R3, R3, R4, RZ, 0x5 ;  /* 0x0000000403037211 */ /* 0x000fe200078f28ff */
[----:B------:R-:W-:Y:S01]  /*1470*/  UISETP.LT.AND UP0, UPT, UR40, 0x1, UPT ;  /* 0x000000012800788c */ /* 0x000fe2000bf01270 */
[--C-:B------:R-:W-:Y:S01]  /*1480*/  SHF.R.S32.HI R92, RZ, 0x2, R5.reuse ;  /* 0x00000002ff5c7819 */ /* 0x100fe20000011405 */
[----:B------:R-:W-:Y:S01]  /*1490*/  UIADD3 UR5, UR43, -0x1, URZ ;  /* 0xffffffff2b057890 */ /* 0x000fe2000fffe03f */
[----:B------:R-:W-:Y:S01]  /*14a0*/  SHF.R.S32.HI R7, RZ, 0x1f, R5 ;  /* 0x0000001fff077819 */ /* 0x000fe20000011405 */
[----:B------:R-:W-:Y:S01]  /*14b0*/  USEL UR42, UR40, 0x1, UP0 ;  /* 0x00000001282a7887 */ /* 0x000fe20008000000 */
[----:B------:R-:W-:Y:S01]  /*14c0*/  SHF.R.S32.HI R3, RZ, 0x5, R3 ;  /* 0x00000005ff037819 */ /* 0x000fe20000011403 */
[----:B------:R-:W3:Y:S01]  /*14d0*/  LDC R96, c[0x0][0x658] ;  /* 0x00019600ff607b82 */ /* 0x000ee20000000800 */
[----:B------:R-:W-:Y:S01]  /*14e0*/  LEA.HI R7, R7, R92, RZ, 0x3 ;  /* 0x0000005c07077211 */ /* 0x000fe200078f18ff */
[----:B------:R-:W-:Y:S01]  /*14f0*/  UMOV UR41, 0x400 ;  /* 0x0000040000297882 */ /* 0x000fe20000000000 */
[----:B------:R-:W-:Y:S01]  /*1500*/  LOP3.LUT R5, R5, 0xfffffffc, RZ, 0xc0, !PT ;  /* 0xfffffffc05057812 */ /* 0x000fe200078ec0ff */
[----:B------:R-:W-:Y:S01]  /*1510*/  UISETP.NE.AND UP0, UPT, UR5, URZ, UPT ;  /* 0x0000003f0500728c */ /* 0x000fe2000bf05270 */
[----:B------:R-:W-:Y:S01]  /*1520*/  LOP3.LUT R7, R7, 0xfffffff8, RZ, 0xc0, !PT ;  /* 0xfffffff807077812 */ /* 0x000fe200078ec0ff */
[----:B------:R-:W-:Y:S01]  /*1530*/  ULDC UR6, c[0x0][0x284] ;  /* 0x0000a10000067ab9 */ /* 0x000fe20000000800 */
[----:B------:R-:W-:Y:S01]  /*1540*/  USHF.L.U32 UR45, UR40, 0x1, URZ ;  /* 0x00000001282d7899 */ /* 0x000fe2000800063f */
[----:B------:R-:W4:Y:S01]  /*1550*/  LDC R6, c[0x0][0x288] ;  /* 0x0000a200ff067b82 */ /* 0x000f220000000800 */
[----:B------:R-:W-:Y:S01]  /*1560*/  IMAD.IADD R5, R4, 0x1, -R5 ;  /* 0x0000000104057824 */ /* 0x000fe200078e0a05 */
[----:B------:R-:W-:Y:S01]  /*1570*/  UIADD3 UR42, -UR42, UR40, URZ ;  /* 0x000000282a2a7290 */ /* 0x000fe2000fffe13f */
[----:B------:R-:W-:-:S02]  /*1580*/  IMAD.IADD R92, R92, 0x1, -R7 ;  /* 0x000000015c5c7824 */ /* 0x000fc400078e0a07 */
[----:B------:R-:W-:Y:S02]  /*1590*/  IMAD.MOV.U32 R7, RZ, RZ, 0x1 ;  /* 0x00000001ff077424 */ /* 0x000fe400078e00ff */
[--C-:B------:R-:W-:Y:S01]  /*15a0*/  IMAD R101, R3, -0x10, -R92.reuse ;  /* 0xfffffff003657824 */ /* 0x100fe200078e0a5c */
[----:B------:R-:W0:Y:S01]  /*15b0*/  LDC R99, c[0x0][0x600] ;  /* 0x00018000ff637b82 */ /* 0x000e220000000800 */
[--C-:B------:R-:W-:Y:S01]  /*15c0*/  SHF.R.S32.HI R93, RZ, 0x1f, R92.reuse ;  /* 0x0000001fff5d7819 */ /* 0x100fe2000001145c */
[----:B-1----:R-:W-:Y:S01]  /*15d0*/  ULEA UR41, UR4, UR41, 0x18 ;  /* 0x0000002904297291 */ /* 0x002fe2000f8ec03f */
[----:B------:R-:W-:Y:S01]  /*15e0*/  IMAD.SHL.U32 R94, R5, 0x2, RZ ;  /* 0x00000002055e7824 */ /* 0x000fe200078e00ff */
[----:B------:R-:W-:Y:S01]  /*15f0*/  USHF.L.U32 UR4, UR5, 0x3, URZ ;  /* 0x0000000305047899 */ /* 0x000fe2000800063f */
[----:B------:R-:W-:Y:S01]  /*1600*/  VIADD R101, R101, UR6 ;  /* 0x0000000665657c36 */ /* 0x000fe20008000000 */
[----:B------:R-:W-:Y:S01]  /*1610*/  USEL UR5, URZ, 0x1, UP0 ;  /* 0x000000013f057887 */ /* 0x000fe20008000000 */
[----:B------:R-:W-:Y:S01]  /*1620*/  IMAD.WIDE R92, R3, 0x10, R92 ;  /* 0x00000010035c7825 */ /* 0x000fe200078e025c */
[----:B------:R-:W-:Y:S01]  /*1630*/  UIADD3 UR46, UR41, 0x40, URZ ;  /* 0x00000040292e7890 */ /* 0x000fe2000fffe03f */
[----:B------:R-:W-:Y:S01]  /*1640*/  SHF.R.S32.HI R95, RZ, 0x1f, R94 ;  /* 0x0000001fff5f7819 */ /* 0x000fe2000001145e */
[----:B------:R-:W-:Y:S01]  /*1650*/  ULOP3.LUT UR4, UR4, 0x8, URZ, 0xc0, !UPT ;  /* 0x0000000804047892 */ /* 0x000fe2000f8ec03f */
[----:B------:R-:W-:Y:S01]  /*1660*/  IMAD.MOV.U32 R3, RZ, RZ, -0x1 ;  /* 0xffffffffff037424 */ /* 0x000fe200078e00ff */
[----:B------:R-:W-:Y:S01]  /*1670*/  ULEA UR43, UR43, UR46, 0x3 ;  /* 0x0000002e2b2b7291 */ /* 0x000fe2000f8e183f */
[----:B------:R-:W-:Y:S01]  /*1680*/  IMAD.U32 R103, RZ, RZ, UR5 ;  /* 0x00000005ff677e24 */ /* 0x000fe2000f8e00ff */
[----:B------:R-:W-:-:S02]  /*1690*/  ULOP3.LUT UR47, UR4, 0x8, URZ, 0x3c, !UPT ;  /* 0x00000008042f7892 */ /* 0x000fc4000f8e3c3f */
[-C--:B---3--:R-:W-:Y:S01]  /*16a0*/  SHF.L.U32 R3, R3, R96.reuse, RZ ;  /* 0x0000006003037219 */ /* 0x088fe200000006ff */
[----:B----4-:R-:W-:Y:S01]  /*16b0*/  IMAD R97, R5, -0x2, R6 ;  /* 0xfffffffe05617824 */ /* 0x010fe200078e0206 */
[----:B------:R-:W-:Y:S01]  /*16c0*/  SHF.L.U32 R96, R7, R96, RZ ;  /* 0x0000006007607219 */ /* 0x000fe200000006ff */
[----:B------:R-:W-:Y:S01]  /*16d0*/  ULOP3.LUT UR44, UR4, 0x18, URZ, 0x3c, !UPT ;  /* 0x00000018042c7892 */ /* 0x000fe2000f8e3c3f */
[----:B------:R-:W-:Y:S01]  /*16e0*/  LOP3.LUT R100, RZ, R3, RZ, 0x33, !PT ;  /* 0x00000003ff647212 */ /* 0x000fe200078e33ff */
[----:B0-----:R-:W-:Y:S01]  /*16f0*/  VIADD R99, R99, 0xffffffff ;  /* 0xffffffff63637836 */ /* 0x001fe20000000000 */
[----:B--2---:R-:W-:-:S09]  /*1700*/  SHF.L.U64.HI R98, R10, 0x1, R0 ;  /* 0x000000010a627819 */ /* 0x004fd20000010200 */
.L_x_170:
[----:B------:R-:W-:-:S04]  /*1710*/  SHF.L.U32 R0, R103, 0x1f, RZ ;  /* 0x0000001f67007819 */ /* 0x000fc800000006ff */
[----:B------:R-:W0:Y:S02]  /*1720*/  SYNCS.PHASECHK.TRANS64.TRYWAIT P0, [UR43+-0x8], R0 ;  /* 0xfffff800ff0075a7 */ /* 0x000e24000800016b */
[----:B01--4-:R-:W-:Y:S05]  /*1730*/  @!P0 BRA `(.L_x_19) ;  /* 0x0000005400648947 */ /* 0x013fea0003800000 */
.L_x_191:
[----:B------:R-:W-:Y:S02]  /*1740*/  ULDC UR4, c[0x0][0x28c] ;  /* 0x0000a30000047ab9 */ /* 0x000fe40000000800 */
[----:B------:R-:W-:-:S13]  /*1750*/  ISETP.LT.AND P0, PT, RZ, UR4, PT ;  /* 0x00000004ff007c0c */ /* 0x000fda000bf01270 */
[----:B------:R-:W-:Y:S05]  /*1760*/  @P0 BRA `(.L_x_20) ;  /* 0x0000000000400947 */ /* 0x000fea0003800000 */
[----:B0-----:R-:W-:Y:S01]  /*1770*/  MOV R0, 0x0 ;  /* 0x0000000000007802 */ /* 0x001fe20000000f00 */
[----:B------:R-:W-:Y:S01]  /*1780*/  ULDC.64 UR4, c[0x4][0x68] ;  /* 0x01001a0000047ab9 */ /* 0x000fe20000000a00 */
[----:B------:R-:W-:Y:S01]  /*1790*/  ULDC.64 UR6, c[0x4][0x8] ;  /* 0x0100020000067ab9 */ /* 0x000fe20000000a00 */
[----:B------:R-:W-:Y:S01]  /*17a0*/  IMAD.U32 R4, RZ, RZ, UR4 ;  /* 0x00000004ff047e24 */ /* 0x000fe2000f8e00ff */
[----:B------:R0:W1:Y:S01]  /*17b0*/  LDC.64 R14, c[0x4][R0] ;  /* 0x01000000000e7b82 */ /* 0x0000620000000a00 */
[----:B------:R-:W-:Y:S01]  /*17c0*/  IMAD.U32 R5, RZ, RZ, UR5 ;  /* 0x00000005ff057e24 */ /* 0x000fe2000f8e00ff */
[----:B------:R-:W-:Y:S01]  /*17d0*/  ULDC.64 UR4, c[0x4][0x70] ;  /* 0x01001c0000047ab9 */ /* 0x000fe20000000a00 */
[----:B------:R-:W-:Y:S02]  /*17e0*/  IMAD.U32 R10, RZ, RZ, UR6 ;  /* 0x00000006ff0a7e24 */ /* 0x000fe4000f8e00ff */
[----:B------:R-:W-:Y:S02]  /*17f0*/  IMAD.U32 R6, RZ, RZ, UR4 ;  /* 0x00000004ff067e24 */ /* 0x000fe4000f8e00ff */
[----:B------:R-:W-:-:S02]  /*1800*/  IMAD.U32 R7, RZ, RZ, UR5 ;  /* 0x00000005ff077e24 */ /* 0x000fc4000f8e00ff */
[----:B------:R-:W-:Y:S02]  /*1810*/  IMAD.U32 R11, RZ, RZ, UR7 ;  /* 0x00000007ff0b7e24 */ /* 0x000fe4000f8e00ff */
[----:B------:R-:W-:Y:S02]  /*1820*/  IMAD.MOV.U32 R8, RZ, RZ, 0x1e1 ;  /* 0x000001e1ff087424 */ /* 0x000fe400078e00ff */
[----:B------:R-:W-:Y:S02]  /*1830*/  IMAD.MOV.U32 R12, RZ, RZ, 0x1 ;  /* 0x00000001ff0c7424 */ /* 0x000fe400078e00ff */
[----:B0-----:R-:W-:-:S07]  /*1840*/  IMAD.MOV.U32 R13, RZ, RZ, RZ ;  /* 0x000000ffff0d7224 */ /* 0x001fce00078e00ff */
[----:B------:R-:W-:-:S07]  /*1850*/  LEPC R20, `(.L_x_20) ;  /* 0x000000001014794e */ /* 0x000fce0000000000 */
[----:B-1---5:R-:W-:Y:S05]  /*1860*/  CALL.ABS.NOINC R14 ;  /* 0x000000000e007343 */ /* 0x022fea0003c00000 */
.L_x_20:
[----:B0-----:R-:W-:-:S04]  /*1870*/  LOP3.LUT R0, R23, 0x1, RZ, 0xfc, !PT ;  /* 0x0000000117007812 */ /* 0x001fc800078efcff */
[----:B------:R-:W-:-:S13]  /*1880*/  ISETP.NE.AND P0, PT, R0, 0x3, PT ;  /* 0x000000030000780c */ /* 0x000fda0003f05270 */
[----:B------:R-:W-:Y:S05]  /*1890*/  @!P0 BRA `(.L_x_21) ;  /* 0x0000000000048947 */ /* 0x000fea0003800000 */
[----:B------:R-:W-:Y:S01]  /*18a0*/  BPT.TRAP 0x1 ;  /* 0x000000040000795c */ /* 0x000fe20000300000 */
.L_x_21:
[----:B------:R-:W-:Y:S02]  /*18b0*/  IMAD.U32 R3, RZ, RZ, UR38 ;  /* 0x00000026ff037e24 */ /* 0x000fe4000f8e00ff */
[----:B------:R-:W-:-:S03]  /*18c0*/  IMAD.U32 R0, RZ, RZ, UR39 ;  /* 0x00000027ff007e24 */ /* 0x000fc6000f8e00ff */
[----:B------:R-:W-:Y:S02]  /*18d0*/  LEA R3, R3, UR41, 0x3 ;  /* 0x0000002903037c11 */ /* 0x000fe4000f8e18ff */
[----:B------:R-:W-:-:S04]  /*18e0*/  SHF.L.U32 R0, R0, 0x1f, RZ ;  /* 0x0000001f00007819 */ /* 0x000fc800000006ff */
[----:B------:R0:W1:Y:S01]  /*18f0*/  SYNCS.PHASECHK.TRANS64.TRYWAIT P1, [R3+URZ], R0 ;  /* 0x00000000030075a7 */ /* 0x000062000802017f */
[----:B------:R-:W-:Y:S05]  /*1900*/  @!P0 BRA `(.L_x_22) ;  /* 0x0000000000048947 */ /* 0x000fea0003800000 */
[----:B------:R-:W-:Y:S01]  /*1910*/  BPT.TRAP 0x1 ;  /* 0x000000040000795c */ /* 0x000fe20000300000 */
.L_x_22:
[----:B------:R-:W-:-:S05]  /*1920*/  IMAD.U32 R4, RZ, RZ, UR42 ;  /* 0x0000002aff047e24 */ /* 0x000fca000f8e00ff */
[----:B------:R-:W-:Y:S01]  /*1930*/  ISETP.GE.AND P2, PT, R4, 0x1, PT ;  /* 0x000000010400780c */ /* 0x000fe20003f46270 */
[----:B-1----:R-:W-:-:S12]  /*1940*/  @P1 BRA `(.L_x_23) ;  /* 0x0000000000081947 */ /* 0x002fd80003800000 */
[----:B------:R-:W1:Y:S02]  /*1950*/  SYNCS.PHASECHK.TRANS64.TRYWAIT P1, [R3+URZ], R0 ;  /* 0x00000000030075a7 */ /* 0x000e64000802017f */
[----:B-1----:R-:W-:Y:S05]  /*1960*/  @!P1 BRA `(.L_x_24) ;  /* 0x0000005000f09947 */ /* 0x002fea0003800000 */
.L_x_23:
[----:B------:R-:W-:Y:S05]  /*1970*/  WARPSYNC.ALL ;  /* 0x0000000000007948 */ /* 0x000fea0003800000 */
[----:B------:R-:W-:Y:S01]  /*1980*/  UIADD3 UR4, UR41, 0x100, URZ ;  /* 0x0000010029047890 */ /* 0x000fe2000fffe03f */
[----:B------:R-:W-:Y:S01]  /*1990*/  WARPGROUP.ARRIVE ;  /* 0x00000000000079c5 */ /* 0x000fe20000000000 */
[----:B------:R-:W-:Y:S02]  /*19a0*/  UIADD3 UR5, UR41, 0x6100, URZ ;  /* 0x0000610029057890 */ /* 0x000fe4000fffe03f */
[----:B------:R-:W-:Y:S02]  /*19b0*/  USHF.R.U32.HI UR4, URZ, 0x4, UR4 ;  /* 0x000000043f047899 */ /* 0x000fe40008011604 */
[----:B------:R-:W-:-:S02]  /*19c0*/  USHF.R.U32.HI UR5, URZ, 0x4, UR5 ;  /* 0x000000043f057899 */ /* 0x000fc40008011605 */
[----:B------:R-:W-:Y:S02]  /*19d0*/  ULOP3.LUT UR4, UR4, 0x3fff, URZ, 0xc0, !UPT ;  /* 0x00003fff04047892 */ /* 0x000fe4000f8ec03f */
[----:B------:R-:W-:Y:S02]  /*19e0*/  ULOP3.LUT UR5, UR5, 0x3fff, URZ, 0xc0, !UPT ;  /* 0x00003fff05057892 */ /* 0x000fe4000f8ec03f */
[----:B------:R-:W-:Y:S02]  /*19f0*/  ULOP3.LUT UR8, UR4, 0x10000, URZ, 0xfc, !UPT ;  /* 0x0001000004087892 */ /* 0x000fe4000f8efc3f */
[----:B------:R-:W-:Y:S02]  /*1a00*/  ULOP3.LUT UR9, UR5, 0x10000, URZ, 0xfc, !UPT ;  /* 0x0001000005097892 */ /* 0x000fe4000f8efc3f */
[----:B------:R-:W-:Y:S02]  /*1a10*/  ULEA UR10, UR38, UR8, 0x9 ;  /* 0x00000008260a7291 */ /* 0x000fe4000f8e483f */
[----:B------:R-:W-:Y:S01]  /*1a20*/  ULEA UR11, UR38, UR9, 0xa ;  /* 0x00000009260b7291 */ /* 0x000fe2000f8e503f */
[----:B------:R-:W-:Y:S01]  /*1a30*/  UMOV UR5, 0x40000040 ;  /* 0x4000004000057882 */ /* 0x000fe20000000000 */
[----:B------:R-:W-:-:S03]  /*1a40*/  UMOV UR7, 0x40000040 ;  /* 0x4000004000077882 */ /* 0x000fc60000000000 */
[----:B------:R-:W-:Y:S02]  /*1a50*/  UMOV UR4, UR10 ;  /* 0x0000000a00047c82 */ /* 0x000fe40008000000 */
[----:B------:R-:W-:Y:S02]  /*1a60*/  UMOV UR6, UR11 ;  /* 0x0000000b00067c82 */ /* 0x000fe40008000000 */
[----:B------:R-:W-:Y:S01]  /*1a70*/  IGMMA.64x128x32.S8.S8 R24, gdesc[UR4], RZ, !UPT, gsb0 ;  /* 0x03600000041879f1 */ /* 0x000fe2000c0410ff */
[----:B------:R-:W-:Y:S02]  /*1a80*/  UIADD3 UR4, UR10, 0x2, URZ ;  /* 0x000000020a047890 */ /* 0x000fe4000fffe03f */
[----:B------:R-:W-:Y:S01]  /*1a90*/  UIADD3 UR6, UR11, 0x2, URZ ;  /* 0x000000020b067890 */ /* 0x000fe2000fffe03f */
[----:B------:R-:W-:Y:S01]  /*1aa0*/  UMOV UR5, 0x40000040 ;  /* 0x4000004000057882 */ /* 0x000fe20000000000 */
[----:B------:R-:W-:Y:S01]  /*1ab0*/  UMOV UR7, 0x40000040 ;  /* 0x4000004000077882 */ /* 0x000fe20000000000 */
[----:B------:R-:W-:-:S02]  /*1ac0*/  WARPGROUP.DEPBAR.LE gsb0, 0x0 ;  /* 0x00008000000079c5 */ /* 0x000fc40000010000 */
[----:B------:R-:W-:-:S06]  /*1ad0*/  WARPGROUP.ARRIVE ;  /* 0x00000000000079c5 */ /* 0x000fcc0000000000 */
[----:B------:R-:W-:Y:S01]  /*1ae0*/  IGMMA.64x128x32.S8.S8 R24, gdesc[UR4], R24, gsb0 ;  /* 0x03600000041879f1 */ /* 0x000fe20008041018 */
[----:B------:R-:W-:Y:S02]  /*1af0*/  UIADD3 UR4, UR10, 0x4, URZ ;  /* 0x000000040a047890 */ /* 0x000fe4000fffe03f */
[----:B------:R-:W-:Y:S01]  /*1b00*/  UIADD3 UR6, UR11, 0x4, URZ ;  /* 0x000000040b067890 */ /* 0x000fe2000fffe03f */
[----:B------:R-:W-:Y:S01]  /*1b10*/  UMOV UR5, 0x40000040 ;  /* 0x4000004000057882 */ /* 0x000fe20000000000 */
[----:B------:R-:W-:Y:S01]  /*1b20*/  UMOV UR7, 0x40000040 ;  /* 0x4000004000077882 */ /* 0x000fe20000000000 */
[----:B------:R-:W-:Y:S02]  /*1b30*/  WARPGROUP.DEPBAR.LE gsb0, 0x0 ;  /* 0x00008000000079c5 */ /* 0x000fe40000010000 */
        /* <DEDUP_REMOVED lines=8> */
[----:B------:R-:W-:Y:S03]  /*1bc0*/  IGMMA.64x128x32.S8.S8 R24, gdesc[UR4], R24, gsb0 ;  /* 0x03600000041879f1 */ /* 0x000fe60008041018 */
[----:B------:R-:W-:Y:S02]  /*1bd0*/  WARPGROUP.DEPBAR.LE gsb0, 0x0 ;  /* 0x00008000000079c5 */ /* 0x000fe40000010000 */
[----:B------:R-:W-:Y:S05]  /*1be0*/  @!P2 BRA `(.L_x_25) ;  /* 0x000000040014a947 */ /* 0x000fea0003800000 */
[----:B------:R-:W-:Y:S01]  /*1bf0*/  UIADD3 UR4, UR38, 0x1, URZ ;  /* 0x0000000126047890 */ /* 0x000fe2000fffe03f */
[----:B01----:R-:W-:Y:S02]  /*1c00*/  IMAD.U32 R0, RZ, RZ, UR42 ;  /* 0x0000002aff007e24 */ /* 0x003fe4000f8e00ff */
[----:B------:R-:W-:Y:S01]  /*1c10*/  IMAD.U32 R3, RZ, RZ, UR38 ;  /* 0x00000026ff037e24 */ /* 0x000fe2000f8e00ff */
[----:B------:R-:W-:-:S04]  /*1c20*/  UISETP.NE.AND UP0, UPT, UR4, 0x3, UPT ;  /* 0x000000030400788c */ /* 0x000fc8000bf05270 */
[----:B------:R-:W-:Y:S02]  /*1c30*/  USEL UR5, URZ, 0x1, UP0 ;  /* 0x000000013f057887 */ /* 0x000fe40008000000 */
[----:B------:R-:W-:Y:S02]  /*1c40*/  USEL UR10, UR4, URZ, UP0 ;  /* 0x0000003f040a7287 */ /* 0x000fe40008000000 */
[----:B------:R-:W-:-:S06]  /*1c50*/  ULOP3.LUT UR5, UR39, UR5, URZ, 0x3c, !UPT ;  /* 0x0000000527057292 */ /* 0x000fcc000f8e3c3f */
[----:B------:R-:W-:-:S07]  /*1c60*/  IMAD.U32 R6, RZ, RZ, UR5 ;  /* 0x00000005ff067e24 */ /* 0x000fce000f8e00ff */
.L_x_32:
[----:B------:R-:W-:Y:S05]  /*1c70*/  @!P0 BRA `(.L_x_26) ;  /* 0x0000000000048947 */ /* 0x000fea0003800000 */
[----:B------:R-:W-:Y:S01]  /*1c80*/  BPT.TRAP 0x1 ;  /* 0x000000040000795c */ /* 0x000fe20000300000 */
.L_x_26:
[----:B------:R-:W-:Y:S01]  /*1c90*/  ULEA UR4, UR10, UR41, 0x3 ;  /* 0x000000290a047291 */ /* 0x000fe2000f8e183f */
[----:B------:R-:W-:-:S08]  /*1ca0*/  SHF.L.U32 R4, R6, 0x1f, RZ ;  /* 0x0000001f06047819 */ /* 0x000fd000000006ff */
[----:B------:R0:W1:Y:S01]  /*1cb0*/  SYNCS.PHASECHK.TRANS64.TRYWAIT P1, [UR4], R4 ;  /* 0x00000004ff0075a7 */ /* 0x0000620008020144 */
[----:B------:R-:W-:Y:S05]  /*1cc0*/  @!P0 BRA `(.L_x_27) ;  /* 0x0000000000048947 */ /* 0x000fea0003800000 */
[----:B------:R-:W-:Y:S01]  /*1cd0*/  BPT.TRAP 0x1 ;  /* 0x000000040000795c */ /* 0x000fe20000300000 */
.L_x_27:
[----:B-1----:R-:W-:Y:S05]  /*1ce0*/  @P1 BRA `(.L_x_28) ;  /* 0x0000000000081947 */ /* 0x002fea0003800000 */
[----:B------:R-:W1:Y:S02]  /*1cf0*/  SYNCS.PHASECHK.TRANS64.TRYWAIT P1, [UR4], R4 ;  /* 0x00000004ff0075a7 */ /* 0x000e640008020144 */
[----:B-1----:R-:W-:Y:S05]  /*1d00*/  @!P1 BRA `(.L_x_29) ;  /* 0x00000050001c9947 */ /* 0x002fea0003800000 */
.L_x_28:
[----:B------:R-:W-:Y:S01]  /*1d10*/  ULEA UR11, UR10, UR8, 0x9 ;  /* 0x000000080a0b7291 */ /* 0x000fe2000f8e483f */
[----:B------:R-:W-:Y:S01]  /*1d20*/  WARPGROUP.ARRIVE ;  /* 0x00000000000079c5 */ /* 0x000fe20000000000 */
[----:B------:R-:W-:Y:S01]  /*1d30*/  ULEA UR12, UR10, UR9, 0xa ;  /* 0x000000090a0c7291 */ /* 0x000fe2000f8e503f */
[----:B------:R-:W-:Y:S01]  /*1d40*/  UMOV UR5, 0x40000040 ;  /* 0x4000004000057882 */ /* 0x000fe20000000000 */
[----:B------:R-:W-:-:S03]  /*1d50*/  UMOV UR7, 0x40000040 ;  /* 0x4000004000077882 */ /* 0x000fc60000000000 */
[----:B------:R-:W-:Y:S02]  /*1d60*/  UMOV UR4, UR11 ;  /* 0x0000000b00047c82 */ /* 0x000fe40008000000 */
[----:B------:R-:W-:Y:S02]  /*1d70*/  UMOV UR6, UR12 ;  /* 0x0000000c00067c82 */ /* 0x000fe40008000000 */
[----:B------:R-:W-:Y:S01]  /*1d80*/  IGMMA.64x128x32.S8.S8 R24, gdesc[UR4], R24, gsb0 ;  /* 0x03600000041879f1 */ /* 0x000fe20008041018 */
        /* <DEDUP_REMOVED lines=23> */
[----:B------:R-:W-:Y:S01]  /*1f00*/  BPT.TRAP 0x1 ;  /* 0x000000040000795c */ /* 0x000fe20000300000 */
.L_x_30:
[----:B------:R-:W-:-:S13]  /*1f10*/  ISETP.NE.AND P1, PT, R89, RZ, PT ;  /* 0x000000ff5900720c */ /* 0x000fda0003f25270 */
[----:B01----:R-:W-:-:S05]  /*1f20*/  @P1 LEA R4, R3, UR41, 0x3 ;  /* 0x0000002903041c11 */ /* 0x003fca000f8e18ff */
[----:B------:R-:W-:-:S05]  /*1f30*/  @P1 VIADD R5, R4, 0x18 ;  /* 0x0000001804051836 */ /* 0x000fca0000000000 */
[----:B------:R-:W-:-:S04]  /*1f40*/  @P1 PRMT R5, R88, 0x654, R5 ;  /* 0x0000065458051816 */ /* 0x000fc80000000005 */
[----:B------:R0:W-:Y:S01]  /*1f50*/  @P1 SYNCS.ARRIVE.TRANS64.RED.A1T0 RZ, [R5+URZ], RZ ;  /* 0x000000ff05ff19a7 */ /* 0x0001e2000810043f */
[----:B------:R-:W-:-:S13]  /*1f60*/  ISETP.GT.U32.AND P1, PT, R23, 0x1, PT ;  /* 0x000000011700780c */ /* 0x000fda0003f24070 */
[----:B0-----:R-:W-:Y:S05]  /*1f70*/  @P1 BRA `(.L_x_31) ;  /* 0x0000000000041947 */ /* 0x001fea0003800000 */
[----:B------:R-:W-:Y:S01]  /*1f80*/  BPT.TRAP 0x1 ;  /* 0x000000040000795c */ /* 0x000fe20000300000 */
.L_x_31:
[----:B------:R-:W-:Y:S01]  /*1f90*/  UIADD3 UR10, UR10, 0x1, URZ ;  /* 0x000000010a0a7890 */ /* 0x000fe2000fffe03f */
[C---:B------:R-:W-:Y:S01]  /*1fa0*/  ISETP.GT.AND P2, PT, R0.reuse, 0x1, PT ;  /* 0x000000010000780c */ /* 0x040fe20003f44270 */
[----:B------:R-:W-:Y:S02]  /*1fb0*/  VIADD R3, R3, 0x1 ;  /* 0x0000000103037836 */ /* 0x000fe40000000000 */
[----:B------:R-:W-:Y:S01]  /*1fc0*/  UISETP.NE.AND UP0, UPT, UR10, 0x3, UPT ;  /* 0x000000030a00788c */ /* 0x000fe2000bf05270 */
[----:B------:R-:W-:Y:S02]  /*1fd0*/  VIADD R0, R0, 0xffffffff ;  /* 0xffffffff00007836 */ /* 0x000fe40000000000 */
[C---:B------:R-:W-:Y:S01]  /*1fe0*/  ISETP.NE.AND P1, PT, R3.reuse, 0x3, PT ;  /* 0x000000030300780c */ /* 0x040fe20003f25270 */
[----:B------:R-:W-:Y:S02]  /*1ff0*/  USEL UR4, URZ, 0x1, UP0 ;  /* 0x000000013f047887 */ /* 0x000fe40008000000 */
[----:B------:R-:W-:Y:S01]  /*2000*/  USEL UR10, UR10, URZ, UP0 ;  /* 0x0000003f0a0a7287 */ /* 0x000fe20008000000 */
[----:B------:R-:W-:-:S03]  /*2010*/  SEL R3, R3, RZ, P1 ;  /* 0x000000ff03037207 */ /* 0x000fc60000800000 */
[----:B------:R-:W-:Y:S01]  /*2020*/  LOP3.LUT R6, R6, UR4, RZ, 0x3c, !PT ;  /* 0x0000000406067c12 */ /* 0x000fe2000f8e3cff */
[----:B------:R-:W-:Y:S07]  /*2030*/  @P2 BRA `(.L_x_32) ;  /* 0xfffffffc000c2947 */ /* 0x000fee000383ffff */
.L_x_25:
[----:B01----:R-:W0:Y:S01]  /*2040*/  LDC R0, c[0x0][0x28c] ;  /* 0x0000a300ff007b82 */ /* 0x003e220000000800 */
[----:B------:R-:W-:-:S04]  /*2050*/  IMAD.U32 R3, RZ, RZ, UR47 ;  /* 0x0000002fff037e24 */ /* 0x000fc8000f8e00ff */
[----:B------:R1:W-:Y:S01]  /*2060*/  SYNCS.ARRIVE.TRANS64.A1T0 RZ, [R3+UR46], RZ ;  /* 0x000000ff03ff79a7 */ /* 0x0003e2000810002e */
[----:B0-----:R-:W-:-:S13]  /*2070*/  ISETP.GE.AND P1, PT, R0, 0x1, PT ;  /* 0x000000010000780c */ /* 0x001fda0003f26270 */
[----:B-1----:R-:W-:Y:S05]  /*2080*/  @!P1 BRA `(.L_x_33) ;  /* 0x0000000000449947 */ /* 0x002fea0003800000 */
[----:B------:R-:W-:Y:S05]  /*2090*/  @!P0 BRA `(.L_x_34) ;  /* 0x0000000000048947 */ /* 0x000fea0003800000 */
[----:B------:R-:W-:Y:S01]  /*20a0*/  BPT.TRAP 0x1 ;  /* 0x000000040000795c */ /* 0x000fe20000300000 */
.L_x_34:
[----:B------:R-:W-:-:S13]  /*20b0*/  ISETP.NE.AND P0, PT, R89, RZ, PT ;  /* 0x000000ff5900720c */ /* 0x000fda0003f05270 */
[----:B------:R-:W-:-:S05]  /*20c0*/  VOTEU.ANY UP0, P0 ;  /* 0x00000000003f7886 */ /* 0x000fca0000000100 */
[----:B------:R-:W-:-:S06]  /*20d0*/  @UP0 UIADD3 UR4, UR38, UR42, URZ ;  /* 0x0000002a26040290 */ /* 0x000fcc000fffe03f */
[----:B------:R-:W-:Y:S02]  /*20e0*/  IMAD.U32 R4, RZ, RZ, UR4 ;  /* 0x00000004ff047e24 */ /* 0x000fe4000f8e00ff */
[----:B------:R-:W-:Y:S02]  /*20f0*/  IMAD.U32 R3, RZ, RZ, UR4 ;  /* 0x00000004ff037e24 */ /* 0x000fe4000f8e00ff */
[----:B------:R-:W-:-:S05]  /*2100*/  @P0 IMAD.WIDE.U32 R4, R4, -0x55555555, RZ ;  /* 0xaaaaaaab04040825 */ /* 0x000fca00078e00ff */
[----:B------:R-:W-:-:S05]  /*2110*/  @P0 SHF.R.U32.HI R0, RZ, 0x1, R5 ;  /* 0x00000001ff000819 */ /* 0x000fca0000011605 */
[----:B------:R-:W-:-:S05]  /*2120*/  @P0 IMAD R0, R0, -0x3, R3 ;  /* 0xfffffffd00000824 */ /* 0x000fca00078e0203 */
[----:B------:R-:W-:-:S05]  /*2130*/  @P0 LEA R0, R0, UR41, 0x3 ;  /* 0x0000002900000c11 */ /* 0x000fca000f8e18ff */
[----:B------:R-:W-:-:S05]  /*2140*/  @P0 VIADD R3, R0, 0x18 ;  /* 0x0000001800030836 */ /* 0x000fca0000000000 */
[----:B------:R-:W-:-:S04]  /*2150*/  @P0 PRMT R3, R88, 0x654, R3 ;  /* 0x0000065458030816 */ /* 0x000fc80000000003 */
[----:B------:R0:W-:Y:S01]  /*2160*/  @P0 SYNCS.ARRIVE.TRANS64.RED.A1T0 RZ, [R3+URZ], RZ ;  /* 0x000000ff03ff09a7 */ /* 0x0001e2000810043f */
[----:B------:R-:W-:-:S13]  /*2170*/  ISETP.GT.U32.AND P0, PT, R23, 0x1, PT ;  /* 0x000000011700780c */ /* 0x000fda0003f04070 */
[----:B0-----:R-:W-:Y:S05]  /*2180*/  @P0 BRA `(.L_x_33) ;  /* 0x0000000000040947 */ /* 0x001fea0003800000 */
[----:B------:R-:W-:Y:S01]  /*2190*/  BPT.TRAP 0x1 ;  /* 0x000000040000795c */ /* 0x000fe20000300000 */
.L_x_33:
[----:B------:R-:W-:Y:S01]  /*21a0*/  SHF.L.U32 R3, R103, 0x1f, RZ ;  /* 0x0000001f67037819 */ /* 0x000fe200000006ff */
[----:B------:R-:W-:Y:S01]  /*21b0*/  UIADD3 UR38, UR38, UR45, URZ ;  /* 0x0000002d26267290 */ /* 0x000fe2000fffe03f */
[----:B------:R-:W-:Y:S01]  /*21c0*/  IMAD.SHL.U32 R0, R22, 0x40, RZ ;  /* 0x0000004016007824 */ /* 0x000fe200078e00ff */
[----:B------:R-:W-:Y:S01]  /*21d0*/  UISETP.GE.U32.AND UP1, UPT, UR45, 0x3, UPT ;  /* 0x000000032d00788c */ /* 0x000fe2000bf26070 */
[----:B------:R-:W0:Y:S01]  /*21e0*/  SYNCS.PHASECHK.TRANS64.TRYWAIT P0, [UR43+0x8], R3 ;  /* 0x00000803ff0075a7 */ /* 0x000e22000800016b */
[----:B------:R-:W-:-:S04]  /*21f0*/  UISETP.GT.U32.AND UP0, UPT, UR38, 0x2, UPT ;  /* 0x000000022600788c */ /* 0x000fc8000bf04070 */
[----:B------:R-:W-:-:S04]  /*2200*/  UISETP.LT.U32.AND UP0, UPT, UR45, 0x3, UP0 ;  /* 0x000000032d00788c */ /* 0x000fc80008701070 */
[----:B------:R-:W-:Y:S02]  /*2210*/  USEL UR6, URZ, 0x1, !UP0 ;  /* 0x000000013f067887 */ /* 0x000fe4000c000000 */
[----:B------:R-:W-:Y:S02]  /*2220*/  @UP1 UIMAD.WIDE.U32 UR4, UR38, -0x55555555, URZ ;  /* 0xaaaaaaab260418a5 */ /* 0x000fe4000f8e003f */
[----:B------:R-:W-:Y:S02]  /*2230*/  ULOP3.LUT UR39, UR39, UR6, URZ, 0x3c, !UPT ;  /* 0x0000000627277292 */ /* 0x000fe4000f8e3c3f */
[----:B------:R-:W-:-:S04]  /*2240*/  @UP1 USHF.R.U32.HI UR4, URZ, 0x1, UR5 ;  /* 0x000000013f041899 */ /* 0x000fc80008011605 */
[----:B------:R-:W-:Y:S01]  /*2250*/  @UP1 ULOP3.LUT UR39, UR39, 0x1, UR4, 0x78, !UPT ;  /* 0x0000000127271892 */ /* 0x000fe2000f8e7804 */
[----:B0-----:R-:W-:Y:S11]  /*2260*/  @!P0 BRA `(.L_x_35) ;  /* 0x0000004800dc8947 */ /* 0x001ff60003800000 */
.L_x_192:
[----:B------:R-:W-:Y:S01]  /*2270*/  ULDC UR4, c[0x0][0x284] ;  /* 0x0000a10000047ab9 */ /* 0x000fe20000000800 */
[----:B------:R-:W-:Y:S01]  /*2280*/  IMAD.SHL.U32 R13, R19, 0x80, RZ ;  /* 0x00000080130d7824 */ /* 0x000fe200078e00ff */
[----:B------:R-:W-:Y:S01]  /*2290*/  ISETP.GE.AND P0, PT, R0, UR4, PT ;  /* 0x0000000400007c0c */ /* 0x000fe2000bf06270 */
[----:B------:R-:W-:-:S03]  /*22a0*/  ULDC UR4, c[0x0][0x288] ;  /* 0x0000a20000047ab9 */ /* 0x000fc60000000800 */
[----:B------:R-:W-:-:S13]  /*22b0*/  ISETP.GE.OR P0, PT, R13, UR4, P0 ;  /* 0x000000040d007c0c */ /* 0x000fda0008706670 */
[----:B------:R-:W-:Y:S05]  /*22c0*/  @P0 BRA `(.L_x_36) ;  /* 0x0000003000c80947 */ /* 0x000fea0003800000 */
[----:B------:R-:W1:Y:S01]  /*22d0*/  LDC.64 R8, c[0x0][0x5c8] ;  /* 0x00017200ff087b82 */ /* 0x000e620000000a00 */
[----:B------:R-:W-:Y:S01]  /*22e0*/  SHF.R.S32.HI R11, RZ, 0x1f, R18 ;  /* 0x0000001fff0b7819 */ /* 0x000fe20000011412 */
[----:B------:R-:W-:Y:S01]  /*22f0*/  ULDC.64 UR4, c[0x0][0x5d0] ;  /* 0x0001740000047ab9 */ /* 0x000fe20000000a00 */
[----:B------:R-:W-:Y:S01]  /*2300*/  SHF.R.S32.HI R10, RZ, 0x1f, R13 ;  /* 0x0000001fff0a7819 */ /* 0x000fe2000001140d */
[----:B0-----:R-:W-:Y:S01]  /*2310*/  IMAD.WIDE.U32 R4, R18, UR4, R94 ;  /* 0x0000000412047c25 */ /* 0x001fe2000f8e005e */
[----:B------:R-:W-:Y:S03]  /*2320*/  BSSY B0, `(.L_x_36) ;  /* 0x000032c000007945 */ /* 0x000fe60003800000 */
[----:B------:R-:W-:Y:S01]  /*2330*/  IMAD R3, R11, UR4, RZ ;  /* 0x000000040b037c24 */ /* 0x000fe2000f8e02ff */
[----:B------:R-:W-:Y:S01]  /*2340*/  IADD3 R4, P0, R13, R4, RZ ;  /* 0x000000040d047210 */ /* 0x000fe20007f1e0ff */
[----:B------:R-:W-:-:S04]  /*2350*/  IMAD.WIDE R14, R22, 0x40, R92 ;  /* 0x00000040160e7825 */ /* 0x000fc800078e025c */
[----:B------:R-:W-:Y:S01]  /*2360*/  IMAD R3, R18, UR5, R3 ;  /* 0x0000000512037c24 */ /* 0x000fe2000f8e0203 */
[----:B------:R-:W-:Y:S01]  /*2370*/  ULDC.64 UR4, c[0x0][0x5c0] ;  /* 0x0001700000047ab9 */ /* 0x000fe20000000a00 */
[----:B------:R-:W-:Y:S02]  /*2380*/  IMAD.IADD R20, R101, 0x1, -R0 ;  /* 0x0000000165147824 */ /* 0x000fe400078e0a00 */
[----:B------:R-:W-:Y:S01]  /*2390*/  IMAD.IADD R19, R97, 0x1, -R13 ;  /* 0x0000000161137824 */ /* 0x000fe200078e0a0d */
[----:B------:R-:W-:Y:S01]  /*23a0*/  IADD3.X R5, R10, R5, R3, P0, !PT ;  /* 0x000000050a057210 */ /* 0x000fe200007fe403 */
[-C--:B-1----:R-:W-:Y:S02]  /*23b0*/  IMAD R3, R15, R8.reuse, RZ ;  /* 0x000000080f037224 */ /* 0x082fe400078e02ff */
[----:B------:R-:W-:-:S04]  /*23c0*/  IMAD.WIDE.U32 R4, R14, R8, R4 ;  /* 0x000000080e047225 */ /* 0x000fc800078e0004 */
[----:B------:R-:W-:Y:S01]  /*23d0*/  IMAD R3, R14, R9, R3 ;  /* 0x000000090e037224 */ /* 0x000fe200078e0203 */
[----:B------:R-:W-:-:S04]  /*23e0*/  IADD3 R4, P0, R4, UR4, RZ ;  /* 0x0000000404047c10 */ /* 0x000fc8000ff1e0ff */
[----:B------:R-:W-:Y:S02]  /*23f0*/  IADD3.X R5, R5, UR5, R3, P0, !PT ;  /* 0x0000000505057c10 */ /* 0x000fe400087fe403 */
[----:B-----5:R-:W-:Y:S02]  /*2400*/  ISETP.NE.AND P0, PT, R91, RZ, PT ;  /* 0x000000ff5b00720c */ /* 0x020fe40003f05270 */
[----:B------:R-:W-:-:S04]  /*2410*/  LEA R6, P1, R8, R4, 0x3 ;  /* 0x0000000408067211 */ /* 0x000fc800078218ff */
[----:B------:R-:W-:-:S07]  /*2420*/  LEA.HI.X R7, R8, R5, R9, 0x3, P1 ;  /* 0x0000000508077211 */ /* 0x000fce00008f1c09 */
[----:B------:R-:W-:Y:S05]  /*2430*/  @!P0 BRA `(.L_x_37) ;  /* 0x0000002400608947 */ /* 0x000fea0003800000 */
[----:B------:R-:W0:Y:S01]  /*2440*/  LDC.64 R104, c[0x0][0x5b0] ;  /* 0x00016c00ff687b82 */ /* 0x000e220000000a00 */
[----:B------:R-:W-:Y:S01]  /*2450*/  ULDC.64 UR4, c[0x0][0x5b8] ;  /* 0x00016e0000047ab9 */ /* 0x000fe20000000a00 */
[----:B------:R-:W-:Y:S01]  /*2460*/  ISETP.GE.AND P1, PT, R20, 0x1, PT ;  /* 0x000000011400780c */ /* 0x000fe20003f26270 */
[C---:B------:R-:W-:Y:S01]  /*2470*/  IMAD.WIDE.U32 R8, R18.reuse, UR4, R94 ;  /* 0x0000000412087c25 */ /* 0x040fe2000f8e005e */
[----:B------:R-:W-:Y:S02]  /*2480*/  BSSY B1, `(.L_x_38) ;  /* 0x000000e000017945 */ /* 0x000fe40003800000 */
[----:B------:R-:W-:Y:S01]  /*2490*/  ISETP.LT.OR P5, PT, R19, 0x1, !P1 ;  /* 0x000000011300780c */ /* 0x000fe20004fa1670 */
[----:B------:R-:W-:Y:S01]  /*24a0*/  IMAD R3, R11, UR4, RZ ;  /* 0x000000040b037c24 */ /* 0x000fe2000f8e02ff */
[----:B------:R-:W1:Y:S01]  /*24b0*/  LDC.64 R106, c[0x0][0x5a8] ;  /* 0x00016a00ff6a7b82 */ /* 0x000e620000000a00 */
[----:B------:R-:W-:Y:S02]  /*24c0*/  IADD3 R12, P0, R13, R8, RZ ;  /* 0x000000080d0c7210 */ /* 0x000fe40007f1e0ff */
[----:B------:R-:W-:-:S05]  /*24d0*/  IMAD R3, R18, UR5, R3 ;  /* 0x0000000512037c24 */ /* 0x000fca000f8e0203 */
[----:B------:R-:W-:Y:S01]  /*24e0*/  IADD3.X R13, R10, R9, R3, P0, !PT ;  /* 0x000000090a0d7210 */ /* 0x000fe200007fe403 */
[-C--:B0-----:R-:W-:Y:S02]  /*24f0*/  IMAD R0, R15, R104.reuse, RZ ;  /* 0x000000680f007224 */ /* 0x081fe400078e02ff */
[----:B------:R-:W-:-:S04]  /*2500*/  IMAD.WIDE.U32 R8, R14, R104, R12 ;  /* 0x000000680e087225 */ /* 0x000fc800078e000c */
[----:B------:R-:W-:Y:S01]  /*2510*/  IMAD R21, R14, R105, R0 ;  /* 0x000000690e157224 */ /* 0x000fe200078e0200 */
[----:B-1----:R-:W-:-:S04]  /*2520*/  IADD3 R8, P0, R8, R106, RZ ;  /* 0x0000006a08087210 */ /* 0x002fc80007f1e0ff */
[----:B------:R-:W-:Y:S01]  /*2530*/  IADD3.X R9, R107, R9, R21, P0, !PT ;  /* 0x000000096b097210 */ /* 0x000fe200007fe415 */
[----:B------:R-:W-:Y:S08]  /*2540*/  @P5 BRA `(.L_x_39) ;  /* 0x0000000000045947 */ /* 0x000ff00003800000 */
[----:B------:R0:W5:Y:S02]  /*2550*/  LDG.E.U8 R102, desc[UR36][R8.64] ;  /* 0x0000002408667981 */ /* 0x000164000c1e1100 */
.L_x_39:
[----:B------:R-:W-:Y:S05]  /*2560*/  BSYNC B1 ;  /* 0x0000000000017941 */ /* 0x000fea0003800000 */
.L_x_38:
[----:B-----5:R-:W-:Y:S01]  /*2570*/  LOP3.LUT R0, R102, 0xffff, RZ, 0xc0, !PT ;  /* 0x0000ffff66007812 */ /* 0x020fe200078ec0ff */
[----:B------:R-:W-:Y:S01]  /*2580*/  IMAD.SHL.U32 R10, R104, 0x8, RZ ;  /* 0x00000008680a7824 */ /* 0x000fe200078e00ff */
[----:B------:R-:W-:Y:S01]  /*2590*/  ISETP.LT.OR P2, PT, R19, 0x2, !P1 ;  /* 0x000000021300780c */ /* 0x000fe20004f41670 */
[----:B------:R-:W-:Y:S01]  /*25a0*/  BSSY B1, `(.L_x_40) ;  /* 0x000000e000017945 */ /* 0x000fe20003800000 */
[----:B------:R-:W-:Y:S02]  /*25b0*/  PRMT R0, R0, 0x8880, RZ ;  /* 0x0000888000007816 */ /* 0x000fe400000000ff */
[----:B------:R-:W-:Y:S02]  /*25c0*/  SHF.L.U64.HI R11, R104, 0x3, R105 ;  /* 0x00000003680b7819 */ /* 0x000fe40000010269 */
[----:B------:R-:W-:Y:S01]  /*25d0*/  ISETP.GE.AND P0, PT, R20, 0x9, PT ;  /* 0x000000091400780c */ /* 0x000fe20003f06270 */
[----:B------:R-:W-:Y:S02]  /*25e0*/  IMAD R3, R0, R91, RZ ;  /* 0x0000005b00037224 */ /* 0x000fe400078e02ff */
[----:B------:R-:W-:-:S04]  /*25f0*/  IMAD.WIDE.U32 R10, R14, R104, R10 ;  /* 0x000000680e0a7225 */ /* 0x000fc800078e000a */
[----:B------:R-:W-:Y:S01]  /*2600*/  @!P5 IMAD R15, R24, R90, R3 ;  /* 0x0000005a180fd224 */ /* 0x000fe200078e0203 */
[----:B------:R-:W-:Y:S01]  /*2610*/  IADD3 R10, P3, P4, R12, R106, R10 ;  /* 0x0000006a0c0a7210 */ /* 0x000fe20007c7e00a */
[----:B------:R-:W-:-:S03]  /*2620*/  IMAD.IADD R14, R21, 0x1, R11 ;  /* 0x00000001150e7824 */ /* 0x000fc600078e020b */
[----:B------:R1:W-:Y:S01]  /*2630*/  @!P5 STG.E.U8 desc[UR36][R4.64], R15 ;  /* 0x0000000f0400d986 */ /* 0x0003e2000c101124 */
[----:B------:R-:W-:Y:S08]  /*2640*/  @P2 BRA `(.L_x_41) ;  /* 0x00000000000c2947 */ /* 0x000ff00003800000 */
[----:B------:R-:W2:Y:S02]  /*2650*/  LDG.E.U8 R102, desc[UR36][R8.64+0x1] ;  /* 0x0000012408667981 */ /* 0x000ea4000c1e1100 */
[----:B--2---:R-:W-:-:S05]  /*2660*/  PRMT R0, R102, 0x8880, RZ ;  /* 0x0000888066007816 */ /* 0x004fca00000000ff */
[----:B------:R-:W-:-:S07]  /*2670*/  IMAD R3, R0, R91, RZ ;  /* 0x0000005b00037224 */ /* 0x000fce00078e02ff */
.L_x_41:
[----:B------:R-:W-:Y:S05]  /*2680*/  BSYNC B1 ;  /* 0x0000000000017941 */ /* 0x000fea0003800000 */
.L_x_40:
[----:B------:R-:W-:Y:S01]  /*2690*/  ISETP.LT.OR P5, PT, R19, 0x1, !P0 ;  /* 0x000000011300780c */ /* 0x000fe200047a1670 */
[----:B------:R-:W-:Y:S01]  /*26a0*/  @!P2 IMAD R25, R25, R90, R3 ;  /* 0x0000005a1919a224 */ /* 0x000fe200078e0203 */
[----:B------:R-:W-:Y:S01]  /*26b0*/  BSSY B1, `(.L_x_42) ;  /* 0x000000a000017945 */ /* 0x000fe20003800000 */
[----:B------:R-:W-:Y:S02]  /*26c0*/  IADD3.X R11, R13, R107, R14, P3, P4 ;  /* 0x0000006b0d0b7210 */ /* 0x000fe40001fe840e */
[C---:B------:R-:W-:Y:S01]  /*26d0*/  ISETP.LT.OR P3, PT, R19.reuse, 0x2, !P0 ;  /* 0x000000021300780c */ /* 0x040fe20004761670 */
[----:B------:R2:W-:Y:S01]  /*26e0*/  @!P2 STG.E.U8 desc[UR36][R4.64+0x1], R25 ;  /* 0x000001190400a986 */ /* 0x0005e2000c101124 */
[C---:B------:R-:W-:Y:S02]  /*26f0*/  ISETP.LT.OR P4, PT, R19.reuse, 0x9, !P1 ;  /* 0x000000091300780c */ /* 0x040fe40004f81670 */
[----:B------:R-:W-:-:S04]  /*2700*/  ISETP.LT.OR P2, PT, R19, 0xa, !P1 ;  /* 0x0000000a1300780c */ /* 0x000fc80004f41670 */
[----:B------:R-:W-:Y:S09]  /*2710*/  @P5 BRA `(.L_x_43) ;  /* 0x00000000000c5947 */ /* 0x000ff20003800000 */
[----:B------:R-:W3:Y:S02]  /*2720*/  LDG.E.U8 R102, desc[UR36][R10.64] ;  /* 0x000000240a667981 */ /* 0x000ee4000c1e1100 */
[----:B---3--:R-:W-:-:S05]  /*2730*/  PRMT R0, R102, 0x8880, RZ ;  /* 0x0000888066007816 */ /* 0x008fca00000000ff */
[----:B------:R-:W-:-:S07]  /*2740*/  IMAD R3, R0, R91, RZ ;  /* 0x0000005b00037224 */ /* 0x000fce00078e02ff */
.L_x_43:
[----:B------:R-:W-:Y:S05]  /*2750*/  BSYNC B1 ;  /* 0x0000000000017941 */ /* 0x000fea0003800000 */
.L_x_42:
[----:B------:R-:W-:Y:S01]  /*2760*/  @!P5 IMAD R13, R26, R90, R3 ;  /* 0x0000005a1a0dd224 */ /* 0x000fe200078e0203 */
[----:B------:R-:W-:Y:S04]  /*2770*/  BSSY B1, `(.L_x_44) ;  /* 0x0000006000017945 */ /* 0x000fe80003800000 */
[----:B------:R3:W-:Y:S01]  /*2780*/  @!P5 STG.E.U8 desc[UR36][R6.64], R13 ;  /* 0x0000000d0600d986 */ /* 0x0007e2000c101124 */
[----:B------:R-:W-:Y:S05]  /*2790*/  @P3 BRA `(.L_x_45) ;  /* 0x00000000000c3947 */ /* 0x000fea0003800000 */
[----:B------:R-:W4:Y:S02]  /*27a0*/  LDG.E.U8 R102, desc[UR36][R10.64+0x1] ;  /* 0x000001240a667981 */ /* 0x000f24000c1e1100 */
[----:B----4-:R-:W-:-:S05]  /*27b0*/  PRMT R0, R102, 0x8880, RZ ;  /* 0x0000888066007816 */ /* 0x010fca00000000ff */
[----:B------:R-:W-:-:S07]  /*27c0*/  IMAD R3, R0, R91, RZ ;  /* 0x0000005b00037224 */ /* 0x000fce00078e02ff */
.L_x_45:
[----:B------:R-:W-:Y:S05]  /*27d0*/  BSYNC B1 ;  /* 0x0000000000017941 */ /* 0x000fea0003800000 */
.L_x_44:
[----:B------:R-:W-:Y:S01]  /*27e0*/  @!P3 IMAD R27, R27, R90, R3 ;  /* 0x0000005a1b1bb224 */ /* 0x000fe200078e0203 */
[----:B------:R-:W-:Y:S04]  /*27f0*/  BSSY B1, `(.L_x_46) ;  /* 0x0000006000017945 */ /* 0x000fe80003800000 */
[----:B------:R4:W-:Y:S01]  /*2800*/  @!P3 STG.E.U8 desc[UR36][R6.64+0x1], R27 ;  /* 0x0000011b0600b986 */ /* 0x0009e2000c101124 */
[----:B------:R-:W-:Y:S05]  /*2810*/  @P4 BRA `(.L_x_47) ;  /* 0x00000000000c4947 */ /* 0x000fea0003800000 */
[----:B------:R-:W5:Y:S02]  /*2820*/  LDG.E.U8 R102, desc[UR36][R8.64+0x8] ;  /* 0x0000082408667981 */ /* 0x000f64000c1e1100 */
[----:B-----5:R-:W-:-:S05]  /*2830*/  PRMT R0, R102, 0x8880, RZ ;  /* 0x0000888066007816 */ /* 0x020fca00000000ff */
[----:B------:R-:W-:-:S07]  /*2840*/  IMAD R3, R0, R91, RZ ;  /* 0x0000005b00037224 */ /* 0x000fce00078e02ff */
.L_x_47:
[----:B------:R-:W-:Y:S05]  /*2850*/  BSYNC B1 ;  /* 0x0000000000017941 */ /* 0x000fea0003800000 */
.L_x_46:
[----:B---3--:R-:W-:Y:S01]  /*2860*/  @!P4 IMAD R13, R28, R90, R3 ;  /* 0x0000005a1c0dc224 */ /* 0x008fe200078e0203 */
[----:B------:R-:W-:Y:S04]  /*2870*/  BSSY B1, `(.L_x_48) ;  /* 0x0000006000017945 */ /* 0x000fe80003800000 */
[----:B------:R3:W-:Y:S01]  /*2880*/  @!P4 STG.E.U8 desc[UR36][R4.64+0x8], R13 ;  /* 0x0000080d0400c986 */ /* 0x0007e2000c101124 */
[----:B------:R-:W-:Y:S05]  /*2890*/  @P2 BRA `(.L_x_49) ;  /* 0x00000000000c2947 */ /* 0x000fea0003800000 */
[----:B------:R-:W5:Y:S02]  /*28a0*/  LDG.E.U8 R102, desc[UR36][R8.64+0x9] ;  /* 0x0000092408667981 */ /* 0x000f64000c1e1100 */
[----:B-----5:R-:W-:-:S05]  /*28b0*/  PRMT R0, R102, 0x8880, RZ ;  /* 0x0000888066007816 */ /* 0x020fca00000000ff */
[----:B------:R-:W-:-:S07]  /*28c0*/  IMAD R3, R0, R91, RZ ;  /* 0x0000005b00037224 */ /* 0x000fce00078e02ff */
.L_x_49:
[----:B------:R-:W-:Y:S05]  /*28d0*/  BSYNC B1 ;  /* 0x0000000000017941 */ /* 0x000fea0003800000 */
.L_x_48:
[----:B------:R-:W-:Y:S01]  /*28e0*/  ISETP.LT.OR P4, PT, R19, 0x9, !P0 ;  /* 0x000000091300780c */ /* 0x000fe20004781670 */
[----:B------:R-:W-:Y:S01]  /*28f0*/  @!P2 IMAD R29, R29, R90, R3 ;  /* 0x0000005a1d1da224 */ /* 0x000fe200078e0203 */
[----:B------:R-:W-:Y:S01]  /*2900*/  BSSY B1, `(.L_x_50) ;  /* 0x0000009000017945 */ /* 0x000fe20003800000 */
[C---:B------:R-:W-:Y:S02]  /*2910*/  ISETP.LT.OR P3, PT, R19.reuse, 0xa, !P0 ;  /* 0x0000000a1300780c */ /* 0x040fe40004761670 */
[C---:B------:R-:W-:Y:S01]  /*2920*/  ISETP.LT.OR P5, PT, R19.reuse, 0x11, !P1 ;  /* 0x000000111300780c */ /* 0x040fe20004fa1670 */
[----:B------:R0:W-:Y:S01]  /*2930*/  @!P2 STG.E.U8 desc[UR36][R4.64+0x9], R29 ;  /* 0x0000091d0400a986 */ /* 0x0001e2000c101124 */
[----:B------:R-:W-:-:S06]  /*2940*/  ISETP.LT.OR P2, PT, R19, 0x12, !P1 ;  /* 0x000000121300780c */ /* 0x000fcc0004f41670 */
[----:B------:R-:W-:Y:S07]  /*2950*/  @P4 BRA `(.L_x_51) ;  /* 0x00000000000c4947 */ /* 0x000fee0003800000 */
[----:B------:R-:W5:Y:S02]  /*2960*/  LDG.E.U8 R102, desc[UR36][R10.64+0x8] ;  /* 0x000008240a667981 */ /* 0x000f64000c1e1100 */
[----:B-----5:R-:W-:-:S05]  /*2970*/  PRMT R0, R102, 0x8880, RZ ;  /* 0x0000888066007816 */ /* 0x020fca00000000ff */
[----:B------:R-:W-:-:S07]  /*2980*/  IMAD R3, R0, R91, RZ ;  /* 0x0000005b00037224 */ /* 0x000fce00078e02ff */
.L_x_51:
[----:B------:R-:W-:Y:S05]  /*2990*/  BSYNC B1 ;  /* 0x0000000000017941 */ /* 0x000fea0003800000 */
.L_x_50:
[----:B---3--:R-:W-:Y:S01]  /*29a0*/  @!P4 IMAD R13, R30, R90, R3 ;  /* 0x0000005a1e0dc224 */ /* 0x008fe200078e0203 */
[----:B------:R-:W-:Y:S04]  /*29b0*/  BSSY B1, `(.L_x_52) ;  /* 0x0000006000017945 */ /* 0x000fe80003800000 */
[----:B------:R3:W-:Y:S01]  /*29c0*/  @!P4 STG.E.U8 desc[UR36][R6.64+0x8], R13 ;  /* 0x0000080d0600c986 */ /* 0x0007e2000c101124 */
[----:B------:R-:W-:Y:S05]  /*29d0*/  @P3 BRA `(.L_x_53) ;  /* 0x00000000000c3947 */ /* 0x000fea0003800000 */
[----:B------:R-:W5:Y:S02]  /*29e0*/  LDG.E.U8 R102, desc[UR36][R10.64+0x9] ;  /* 0x000009240a667981 */ /* 0x000f64000c1e1100 */
[----:B-----5:R-:W-:-:S05]  /*29f0*/  PRMT R0, R102, 0x8880, RZ ;  /* 0x0000888066007816 */ /* 0x020fca00000000ff */
[----:B------:R-:W-:-:S07]  /*2a00*/  IMAD R3, R0, R91, RZ ;  /* 0x0000005b00037224 */ /* 0x000fce00078e02ff */
.L_x_53:
[----:B------:R-:W-:Y:S05]  /*2a10*/  BSYNC B1 ;  /* 0x0000000000017941 */ /* 0x000fea0003800000 */
.L_x_52:
[----:B------:R-:W-:Y:S01]  /*2a20*/  @!P3 IMAD R31, R31, R90, R3 ;  /* 0x0000005a1f1fb224 */ /* 0x000fe200078e0203 */
[----:B------:R-:W-:Y:S04]  /*2a30*/  BSSY B1, `(.L_x_54) ;  /* 0x0000006000017945 */ /* 0x000fe80003800000 */
[----:B------:R0:W-:Y:S01]  /*2a40*/  @!P3 STG.E.U8 desc[UR36][R6.64+0x9], R31 ;  /* 0x0000091f0600b986 */ /* 0x0001e2000c101124 */
[----:B------:R-:W-:Y:S05]  /*2a50*/  @P5 BRA `(.L_x_55) ;  /* 0x00000000000c5947 */ /* 0x000fea0003800000 */
[----:B------:R-:W5:Y:S02]  /*2a60*/  LDG.E.U8 R102, desc[UR36][R8.64+0x10] ;  /* 0x0000102408667981 */ /* 0x000f64000c1e1100 */
[----:B-----5:R-:W-:-:S05]  /*2a70*/  PRMT R0, R102, 0x8880, RZ ;  /* 0x0000888066007816 */ /* 0x020fca00000000ff */
[----:B------:R-:W-:-:S07]  /*2a80*/  IMAD R3, R0, R91, RZ ;  /* 0x0000005b00037224 */ /* 0x000fce00078e02ff */
.L_x_55:
[----:B------:R-:W-:Y:S05]  /*2a90*/  BSYNC B1 ;  /* 0x0000000000017941 */ /* 0x000fea0003800000 */
.L_x_54:
[----:B---3--:R-:W-:Y:S01]  /*2aa0*/  @!P5 IMAD R13, R32, R90, R3 ;  /* 0x0000005a200dd224 */ /* 0x008fe200078e0203 */
[----:B------:R-:W-:Y:S04]  /*2ab0*/  BSSY B1, `(.L_x_56) ;  /* 0x0000006000017945 */ /* 0x000fe80003800000 */
[----:B------:R3:W-:Y:S01]  /*2ac0*/  @!P5 STG.E.U8 desc[UR36][R4.64+0x10], R13 ;  /* 0x0000100d0400d986 */ /* 0x0007e2000c101124 */
[----:B------:R-:W-:Y:S05]  /*2ad0*/  @P2 BRA `(.L_x_57) ;  /* 0x00000000000c2947 */ /* 0x000fea0003800000 */
[----:B------:R-:W5:Y:S02]  /*2ae0*/  LDG.E.U8 R102, desc[UR36][R8.64+0x11] ;  /* 0x0000112408667981 */ /* 0x000f64000c1e1100 */
[----:B-----5:R-:W-:-:S05]  /*2af0*/  PRMT R0, R102, 0x8880, RZ ;  /* 0x0000888066007816 */ /* 0x020fca00000000ff */
[----:B------:R-:W-:-:S07]  /*2b00*/  IMAD R3, R0, R91, RZ ;  /* 0x0000005b00037224 */ /* 0x000fce00078e02ff */
.L_x_57:
[----:B------:R-:W-:Y:S05]  /*2b10*/  BSYNC B1 ;  /* 0x0000000000017941 */ /* 0x000fea0003800000 */
.L_x_56:
        /* <DEDUP_REMOVED lines=11> */
.L_x_59:
[----:B------:R-:W-:Y:S05]  /*2bd0*/  BSYNC B1 ;  /* 0x0000000000017941 */ /* 0x000fea0003800000 */
.L_x_58:
[----:B---3--:R-:W-:Y:S01]  /*2be0*/  @!P4 IMAD R13, R34, R90, R3 ;  /* 0x0000005a220dc224 */ /* 0x008fe200078e0203 */
[----:B------:R-:W-:Y:S04]  /*2bf0*/  BSSY B1, `(.L_x_60) ;  /* 0x0000006000017945 */ /* 0x000fe80003800000 */
[----:B------:R3:W-:Y:S01]  /*2c00*/  @!P4 STG.E.U8 desc[UR36][R6.64+0x10], R13 ;  /* 0x0000100d0600c986 */ /* 0x0007e2000c101124 */
[----:B------:R-:W-:Y:S05]  /*2c10*/  @P3 BRA `(.L_x_61) ;  /* 0x00000000000c3947 */ /* 0x000fea0003800000 */
[----:B------:R-:W5:Y:S02]  /*2c20*/  LDG.E.U8 R102, desc[UR36][R10.64+0x11] ;  /* 0x000011240a667981 */ /* 0x000f64000c1e1100 */
[----:B-----5:R-:W-:-:S05]  /*2c30*/  PRMT R0, R102, 0x8880, RZ ;  /* 0x0000888066007816 */ /* 0x020fca00000000ff */
[----:B------:R-:W-:-:S07]  /*2c40*/  IMAD R3, R0, R91, RZ ;  /* 0x0000005b00037224 */ /* 0x000fce00078e02ff */
.L_x_61:
[----:B------:R-:W-:Y:S05]  /*2c50*/  BSYNC B1 ;  /* 0x0000000000017941 */ /* 0x000fea0003800000 */
.L_x_60:
[----:B------:R-:W-:Y:S01]  /*2c60*/  @!P3 IMAD R35, R35, R90, R3 ;  /* 0x0000005a2323b224 */ /* 0x000fe200078e0203 */
[----:B------:R-:W-:Y:S04]  /*2c70*/  BSSY B1, `(.L_x_62) ;  /* 0x0000006000017945 */ /* 0x000fe80003800000 */
[----:B------:R0:W-:Y:S01]  /*2c80*/  @!P3 STG.E.U8 desc[UR36][R6.64+0x11], R35 ;  /* 0x000011230600b986 */ /* 0x0001e2000c101124 */
[----:B------:R-:W-:Y:S05]  /*2c90*/  @P5 BRA `(.L_x_63) ;  /* 0x00000000000c5947 */ /* 0x000fea0003800000 */
[----:B------:R-:W5:Y:S02]  /*2ca0*/  LDG.E.U8 R102, desc[UR36][R8.64+0x18] ;  /* 0x0000182408667981 */ /* 0x000f64000c1e1100 */
[----:B-----5:R-:W-:-:S05]  /*2cb0*/  PRMT R0, R102, 0x8880, RZ ;  /* 0x0000888066007816 */ /* 0x020fca00000000ff */
[----:B------:R-:W-:-:S07]  /*2cc0*/  IMAD R3, R0, R91, RZ ;  /* 0x0000005b00037224 */ /* 0x000fce00078e02ff */
.L_x_63:
[----:B------:R-:W-:Y:S05]  /*2cd0*/  BSYNC B1 ;  /* 0x0000000000017941 */ /* 0x000fea0003800000 */
.L_x_62:
[----:B---3--:R-:W-:Y:S01]  /*2ce0*/  @!P5 IMAD R13, R36, R90, R3 ;  /* 0x0000005a240dd224 */ /* 0x008fe200078e0203 */
[----:B------:R-:W-:Y:S04]  /*2cf0*/  BSSY B1, `(.L_x_64) ;  /* 0x0000006000017945 */ /* 0x000fe80003800000 */
[----:B------:R3:W-:Y:S01]  /*2d00*/  @!P5 STG.E.U8 desc[UR36][R4.64+0x18], R13 ;  /* 0x0000180d0400d986 */ /* 0x0007e2000c101124 */
[----:B------:R-:W-:Y:S05]  /*2d10*/  @P2 BRA `(.L_x_65) ;  /* 0x00000000000c2947 */ /* 0x000fea0003800000 */
[----:B------:R-:W5:Y:S02]  /*2d20*/  LDG.E.U8 R102, desc[UR36][R8.64+0x19] ;  /* 0x0000192408667981 */ /* 0x000f64000c1e1100 */
[----:B-----5:R-:W-:-:S05]  /*2d30*/  PRMT R0, R102, 0x8880, RZ ;  /* 0x0000888066007816 */ /* 0x020fca00000000ff */
[----:B------:R-:W-:-:S07]  /*2d40*/  IMAD R3, R0, R91, RZ ;  /* 0x0000005b00037224 */ /* 0x000fce00078e02ff */
.L_x_65:
[----:B------:R-:W-:Y:S05]  /*2d50*/  BSYNC B1 ;  /* 0x0000000000017941 */ /* 0x000fea0003800000 */
.L_x_64:
        /* <DEDUP_REMOVED lines=11> */
.L_x_67:
[----:B------:R-:W-:Y:S05]  /*2e10*/  BSYNC B1 ;  /* 0x0000000000017941 */ /* 0x000fea0003800000 */
.L_x_66:
[----:B---3--:R-:W-:Y:S01]  /*2e20*/  @!P4 IMAD R13, R38, R90, R3 ;  /* 0x0000005a260dc224 */ /* 0x008fe200078e0203 */
[----:B------:R-:W-:Y:S04]  /*2e30*/  BSSY B1, `(.L_x_68) ;  /* 0x0000006000017945 */ /* 0x000fe80003800000 */
[----:B------:R3:W-:Y:S01]  /*2e40*/  @!P4 STG.E.U8 desc[UR36][R6.64+0x18], R13 ;  /* 0x0000180d0600c986 */ /* 0x0007e2000c101124 */
[----:B------:R-:W-:Y:S05]  /*2e50*/  @P3 BRA `(.L_x_69) ;  /* 0x00000000000c3947 */ /* 0x000fea0003800000 */
[----:B------:R-:W5:Y:S02]  /*2e60*/  LDG.E.U8 R102, desc[UR36][R10.64+0x19] ;  /* 0x000019240a667981 */ /* 0x000f64000c1e1100 */
[----:B-----5:R-:W-:-:S05]  /*2e70*/  PRMT R0, R102, 0x8880, RZ ;  /* 0x0000888066007816 */ /* 0x020fca00000000ff */
[----:B------:R-:W-:-:S07]  /*2e80*/  IMAD R3, R0, R91, RZ ;  /* 0x0000005b00037224 */ /* 0x000fce00078e02ff */
.L_x_69:
[----:B------:R-:W-:Y:S05]  /*2e90*/  BSYNC B1 ;  /* 0x0000000000017941 */ /* 0x000fea0003800000 */
.L_x_68:
[----:B------:R-:W-:Y:S01]  /*2ea0*/  @!P3 IMAD R39, R39, R90, R3 ;  /* 0x0000005a2727b224 */ /* 0x000fe200078e0203 */
[----:B------:R-:W-:Y:S04]  /*2eb0*/  BSSY B1, `(.L_x_70) ;  /* 0x0000006000017945 */ /* 0x000fe80003800000 */
[----:B------:R0:W-:Y:S01]  /*2ec0*/  @!P3 STG.E.U8 desc[UR36][R6.64+0x19], R39 ;  /* 0x000019270600b986 */ /* 0x0001e2000c101124 */
[----:B------:R-:W-:Y:S05]  /*2ed0*/  @P5 BRA `(.L_x_71) ;  /* 0x00000000000c5947 */ /* 0x000fea0003800000 */
[----:B------:R-:W5:Y:S02]  /*2ee0*/  LDG.E.U8 R102, desc[UR36][R8.64+0x20] ;  /* 0x0000202408667981 */ /* 0x000f64000c1e1100 */
[----:B-----5:R-:W-:-:S05]  /*2ef0*/  PRMT R0, R102, 0x8880, RZ ;  /* 0x0000888066007816 */ /* 0x020fca00000000ff */
[----:B------:R-:W-:-:S07]  /*2f00*/  IMAD R3, R0, R91, RZ ;  /* 0x0000005b00037224 */ /* 0x000fce00078e02ff */
.L_x_71:
[----:B------:R-:W-:Y:S05]  /*2f10*/  BSYNC B1 ;  /* 0x0000000000017941 */ /* 0x000fea0003800000 */
.L_x_70:
[----:B---3--:R-:W-:Y:S01]  /*2f20*/  @!P5 IMAD R13, R40, R90, R3 ;  /* 0x0000005a280dd224 */ /* 0x008fe200078e0203 */
[----:B------:R-:W-:Y:S04]  /*2f30*/  BSSY B1, `(.L_x_72) ;  /* 0x0000006000017945 */ /* 0x000fe80003800000 */
[----:B------:R3:W-:Y:S01]  /*2f40*/  @!P5 STG.E.U8 desc[UR36][R4.64+0x20], R13 ;  /* 0x0000200d0400d986 */ /* 0x0007e2000c101124 */
[----:B------:R-:W-:Y:S05]  /*2f50*/  @P2 BRA `(.L_x_73) ;  /* 0x00000000000c2947 */ /* 0x000fea0003800000 */
[----:B------:R-:W5:Y:S02]  /*2f60*/  LDG.E.U8 R102, desc[UR36][R8.64+0x21] ;  /* 0x0000212408667981 */ /* 0x000f64000c1e1100 */
[----:B-----5:R-:W-:-:S05]  /*2f70*/  PRMT R0, R102, 0x8880, RZ ;  /* 0x0000888066007816 */ /* 0x020fca00000000ff */
[----:B------:R-:W-:-:S07]  /*2f80*/  IMAD R3, R0, R91, RZ ;  /* 0x0000005b00037224 */ /* 0x000fce00078e02ff */
.L_x_73:
[----:B------:R-:W-:Y:S05]  /*2f90*/  BSYNC B1 ;  /* 0x0000000000017941 */ /* 0x000fea0003800000 */
.L_x_72:
        /* <DEDUP_REMOVED lines=11> */
.L_x_75:
[----:B------:R-:W-:Y:S05]  /*3050*/  BSYNC B1 ;  /* 0x0000000000017941 */ /* 0x000fea0003800000 */
.L_x_74:
[----:B---3--:R-:W-:Y:S01]  /*3060*/  @!P4 IMAD R13, R42, R90, R3 ;  /* 0x0000005a2a0dc224 */ /* 0x008fe200078e0203 */
[----:B------:R-:W-:Y:S04]  /*3070*/  BSSY B1, `(.L_x_76) ;  /* 0x0000006000017945 */ /* 0x000fe80003800000 */
[----:B------:R3:W-:Y:S01]  /*3080*/  @!P4 STG.E.U8 desc[UR36][R6.64+0x20], R13 ;  /* 0x0000200d0600c986 */ /* 0x0007e2000c101124 */
[----:B------:R-:W-:Y:S05]  /*3090*/  @P3 BRA `(.L_x_77) ;  /* 0x00000000000c3947 */ /* 0x000fea0003800000 */
[----:B------:R-:W5:Y:S02]  /*30a0*/  LDG.E.U8 R102, desc[UR36][R10.64+0x21] ;  /* 0x000021240a667981 */ /* 0x000f64000c1e1100 */
[----:B-----5:R-:W-:-:S05]  /*30b0*/  PRMT R0, R102, 0x8880, RZ ;  /* 0x0000888066007816 */ /* 0x020fca00000000ff */
[----:B------:R-:W-:-:S07]  /*30c0*/  IMAD R3, R0, R91, RZ ;  /* 0x0000005b00037224 */ /* 0x000fce00078e02ff */
.L_x_77:
[----:B------:R-:W-:Y:S05]  /*30d0*/  BSYNC B1 ;  /* 0x0000000000017941 */ /* 0x000fea0003800000 */
.L_x_76:
[----:B------:R-:W-:Y:S01]  /*30e0*/  @!P3 IMAD R43, R43, R90, R3 ;  /* 0x0000005a2b2bb224 */ /* 0x000fe200078e0203 */
[----:B------:R-:W-:Y:S04]  /*30f0*/  BSSY B1, `(.L_x_78) ;  /* 0x0000006000017945 */ /* 0x000fe80003800000 */
[----:B------:R0:W-:Y:S01]  /*3100*/  @!P3 STG.E.U8 desc[UR36][R6.64+0x21], R43 ;  /* 0x0000212b0600b986 */ /* 0x0001e2000c101124 */
[----:B------:R-:W-:Y:S05]  /*3110*/  @P5 BRA `(.L_x_79) ;  /* 0x00000000000c5947 */ /* 0x000fea0003800000 */
[----:B------:R-:W5:Y:S02]  /*3120*/  LDG.E.U8 R102, desc[UR36][R8.64+0x28] ;  /* 0x0000282408667981 */ /* 0x000f64000c1e1100 */
[----:B-----5:R-:W-:-:S05]  /*3130*/  PRMT R0, R102, 0x8880, RZ ;  /* 0x0000888066007816 */ /* 0x020fca00000000ff */
[----:B------:R-:W-:-:S07]  /*3140*/  IMAD R3, R0, R91, RZ ;  /* 0x0000005b00037224 */ /* 0x000fce00078e02ff */
.L_x_79:
[----:B------:R-:W-:Y:S05]  /*3150*/  BSYNC B1 ;  /* 0x0000000000017941 */ /* 0x000fea0003800000 */
.L_x_78:
[----:B---3--:R-:W-:Y:S01]  /*3160*/  @!P5 IMAD R13, R44, R90, R3 ;  /* 0x0000005a2c0dd224 */ /* 0x008fe200078e0203 */
[----:B------:R-:W-:Y:S04]  /*3170*/  BSSY B1, `(.L_x_80) ;  /* 0x0000006000017945 */ /* 0x000fe80003800000 */
[----:B------:R3:W-:Y:S01]  /*3180*/  @!P5 STG.E.U8 desc[UR36][R4.64+0x28], R13 ;  /* 0x0000280d0400d986 */ /* 0x0007e2000c101124 */
[----:B------:R-:W-:Y:S05]  /*3190*/  @P2 BRA `(.L_x_81) ;  /* 0x00000000000c2947 */ /* 0x000fea0003800000 */
[----:B------:R-:W5:Y:S02]  /*31a0*/  LDG.E.U8 R102, desc[UR36][R8.64+0x29] ;  /* 0x0000292408667981 */ /* 0x000f64000c1e1100 */
[----:B-----5:R-:W-:-:S05]  /*31b0*/  PRMT R0, R102, 0x8880, RZ ;  /* 0x0000888066007816 */ /* 0x020fca00000000ff */
[----:B------:R-:W-:-:S07]  /*31c0*/  IMAD R3, R0, R91, RZ ;  /* 0x0000005b00037224 */ /* 0x000fce00078e02ff */
.L_x_81:
[----:B------:R-:W-:Y:S05]  /*31d0*/  BSYNC B1 ;  /* 0x0000000000017941 */ /* 0x000fea0003800000 */
.L_x_80:
        /* <DEDUP_REMOVED lines=11> */
.L_x_83:
[----:B------:R-:W-:Y:S05]  /*3290*/  BSYNC B1 ;  /* 0x0000000000017941 */ /* 0x000fea0003800000 */
.L_x_82:
[----:B---3--:R-:W-:Y:S01]  /*32a0*/  @!P4 IMAD R13, R46, R90, R3 ;  /* 0x0000005a2e0dc224 */ /* 0x008fe200078e0203 */
[----:B------:R-:W-:Y:S04]  /*32b0*/  BSSY B1, `(.L_x_84) ;  /* 0x0000006000017945 */ /* 0x000fe80003800000 */
[----:B------:R3:W-:Y:S01]  /*32c0*/  @!P4 STG.E.U8 desc[UR36][R6.64+0x28], R13 ;  /* 0x0000280d0600c986 */ /* 0x0007e2000c101124 */
[----:B------:R-:W-:Y:S05]  /*32d0*/  @P3 BRA `(.L_x_85) ;  /* 0x00000000000c3947 */ /* 0x000fea0003800000 */
[----:B------:R-:W5:Y:S02]  /*32e0*/  LDG.E.U8 R102, desc[UR36][R10.64+0x29] ;  /* 0x000029240a667981 */ /* 0x000f64000c1e1100 */
[----:B-----5:R-:W-:-:S05]  /*32f0*/  PRMT R0, R102, 0x8880, RZ ;  /* 0x0000888066007816 */ /* 0x020fca00000000ff */
[----:B------:R-:W-:-:S07]  /*3300*/  IMAD R3, R0, R91, RZ ;  /* 0x0000005b00037224 */ /* 0x000fce00078e02ff */
.L_x_85:
[----:B------:R-:W-:Y:S05]  /*3310*/  BSYNC B1 ;  /* 0x0000000000017941 */ /* 0x000fea0003800000 */
.L_x_84:
[----:B------:R-:W-:Y:S01]  /*3320*/  @!P3 IMAD R47, R47, R90, R3 ;  /* 0x0000005a2f2fb224 */ /* 0x000fe200078e0203 */
[----:B------:R-:W-:Y:S04]  /*3330*/  BSSY B1, `(.L_x_86) ;  /* 0x0000006000017945 */ /* 0x000fe80003800000 */
[----:B------:R0:W-:Y:S01]  /*3340*/  @!P3 STG.E.U8 desc[UR36][R6.64+0x29], R47 ;  /* 0x0000292f0600b986 */ /* 0x0001e2000c101124 */
[----:B------:R-:W-:Y:S05]  /*3350*/  @P5 BRA `(.L_x_87) ;  /* 0x00000000000c5947 */ /* 0x000fea0003800000 */
[----:B------:R-:W5:Y:S02]  /*3360*/  LDG.E.U8 R102, desc[UR36][R8.64+0x30] ;  /* 0x0000302408667981 */ /* 0x000f64000c1e1100 */
[----:B-----5:R-:W-:-:S05]  /*3370*/  PRMT R0, R102, 0x8880, RZ ;  /* 0x0000888066007816 */ /* 0x020fca00000000ff */
[----:B------:R-:W-:-:S07]  /*3380*/  IMAD R3, R0, R91, RZ ;  /* 0x0000005b00037224 */ /* 0x000fce00078e02ff */
.L_x_87:
[----:B------:R-:W-:Y:S05]  /*3390*/  BSYNC B1 ;  /* 0x0000000000017941 */ /* 0x000fea0003800000 */
.L_x_86:
[----:B---3--:R-:W-:Y:S01]  /*33a0*/  @!P5 IMAD R13, R48, R90, R3 ;  /* 0x0000005a300dd224 */ /* 0x008fe200078e0203 */
[----:B------:R-:W-:Y:S04]  /*33b0*/  BSSY B1, `(.L_x_88) ;  /* 0x0000006000017945 */ /* 0x000fe80003800000 */
[----:B------:R3:W-:Y:S01]  /*33c0*/  @!P5 STG.E.U8 desc[UR36][R4.64+0x30], R13 ;  /* 0x0000300d0400d986 */ /* 0x0007e2000c101124 */
[----:B------:R-:W-:Y:S05]  /*33d0*/  @P2 BRA `(.L_x_89) ;  /* 0x00000000000c2947 */ /* 0x000fea0003800000 */
[----:B------:R-:W5:Y:S02]  /*33e0*/  LDG.E.U8 R102, desc[UR36][R8.64+0x31] ;  /* 0x0000312408667981 */ /* 0x000f64000c1e1100 */
[----:B-----5:R-:W-:-:S05]  /*33f0*/  PRMT R0, R102, 0x8880, RZ ;  /* 0x0000888066007816 */ /* 0x020fca00000000ff */
[----:B------:R-:W-:-:S07]  /*3400*/  IMAD R3, R0, R91, RZ ;  /* 0x0000005b00037224 */ /* 0x000fce00078e02ff */
.L_x_89:
[----:B------:R-:W-:Y:S05]  /*3410*/  BSYNC B1 ;  /* 0x0000000000017941 */ /* 0x000fea0003800000 */
.L_x_88:
        /* <DEDUP_REMOVED lines=11> */
.L_x_91:
[----:B------:R-:W-:Y:S05]  /*34d0*/  BSYNC B1 ;  /* 0x0000000000017941 */ /* 0x000fea0003800000 */
.L_x_90:
[----:B---3--:R-:W-:Y:S01]  /*34e0*/  @!P4 IMAD R13, R50, R90, R3 ;  /* 0x0000005a320dc224 */ /* 0x008fe200078e0203 */
[----:B------:R-:W-:Y:S04]  /*34f0*/  BSSY B1, `(.L_x_92) ;  /* 0x0000006000017945 */ /* 0x000fe80003800000 */
[----:B------:R3:W-:Y:S01]  /*3500*/  @!P4 STG.E.U8 desc[UR36][R6.64+0x30], R13 ;  /* 0x0000300d0600c986 */ /* 0x0007e2000c101124 */
[----:B------:R-:W-:Y:S05]  /*3510*/  @P3 BRA `(.L_x_93) ;  /* 0x00000000000c3947 */ /* 0x000fea0003800000 */
[----:B------:R-:W5:Y:S02]  /*3520*/  LDG.E.U8 R102, desc[UR36][R10.64+0x31] ;  /* 0x000031240a667981 */ /* 0x000f64000c1e1100 */
[----:B-----5:R-:W-:-:S05]  /*3530*/  PRMT R0, R102, 0x8880, RZ ;  /* 0x0000888066007816 */ /* 0x020fca00000000ff */
[----:B------:R-:W-:-:S07]  /*3540*/  IMAD R3, R0, R91, RZ ;  /* 0x0000005b00037224 */ /* 0x000fce00078e02ff */
.L_x_93:
[----:B------:R-:W-:Y:S05]  /*3550*/  BSYNC B1 ;  /* 0x0000000000017941 */ /* 0x000fea0003800000 */
.L_x_92:
[----:B------:R-:W-:Y:S01]  /*3560*/  @!P3 IMAD R51, R51, R90, R3 ;  /* 0x0000005a3333b224 */ /* 0x000fe200078e0203 */
[----:B------:R-:W-:Y:S04]  /*3570*/  BSSY B1, `(.L_x_94) ;  /* 0x0000006000017945 */ /* 0x000fe80003800000 */
[----:B------:R0:W-:Y:S01]  /*3580*/  @!P3 STG.E.U8 desc[UR36][R6.64+0x31], R51 ;  /* 0x000031330600b986 */ /* 0x0001e2000c101124 */
[----:B------:R-:W-:Y:S05]  /*3590*/  @P5 BRA `(.L_x_95) ;  /* 0x00000000000c5947 */ /* 0x000fea0003800000 */
[----:B------:R-:W5:Y:S02]  /*35a0*/  LDG.E.U8 R102, desc[UR36][R8.64+0x38] ;  /* 0x0000382408667981 */ /* 0x000f64000c1e1100 */
[----:B-----5:R-:W-:-:S05]  /*35b0*/  PRMT R0, R102, 0x8880, RZ ;  /* 0x0000888066007816 */ /* 0x020fca00000000ff */
[----:B------:R-:W-:-:S07]  /*35c0*/  IMAD R3, R0, R91, RZ ;  /* 0x0000005b00037224 */ /* 0x000fce00078e02ff */
.L_x_95:
[----:B------:R-:W-:Y:S05]  /*35d0*/  BSYNC B1 ;  /* 0x0000000000017941 */ /* 0x000fea0003800000 */
.L_x_94:
[----:B---3--:R-:W-:Y:S01]  /*35e0*/  @!P5 IMAD R13, R52, R90, R3 ;  /* 0x0000005a340dd224 */ /* 0x008fe200078e0203 */
[----:B------:R-:W-:Y:S04]  /*35f0*/  BSSY B1, `(.L_x_96) ;  /* 0x0000006000017945 */ /* 0x000fe80003800000 */
[----:B------:R3:W-:Y:S01]  /*3600*/  @!P5 STG.E.U8 desc[UR36][R4.64+0x38], R13 ;  /* 0x0000380d0400d986 */ /* 0x0007e2000c101124 */
[----:B------:R-:W-:Y:S05]  /*3610*/  @P2 BRA `(.L_x_97) ;  /* 0x00000000000c2947 */ /* 0x000fea0003800000 */
[----:B------:R-:W5:Y:S02]  /*3620*/  LDG.E.U8 R102, desc[UR36][R8.64+0x39] ;  /* 0x0000392408667981 */ /* 0x000f64000c1e1100 */
[----:B-----5:R-:W-:-:S05]  /*3630*/  PRMT R0, R102, 0x8880, RZ ;  /* 0x0000888066007816 */ /* 0x020fca00000000ff */
[----:B------:R-:W-:-:S07]  /*3640*/  IMAD R3, R0, R91, RZ ;  /* 0x0000005b00037224 */ /* 0x000fce00078e02ff */
.L_x_97:
[----:B------:R-:W-:Y:S05]  /*3650*/  BSYNC B1 ;  /* 0x0000000000017941 */ /* 0x000fea0003800000 */
.L_x_96:
        /* <DEDUP_REMOVED lines=11> */
.L_x_99:
[----:B------:R-:W-:Y:S05]  /*3710*/  BSYNC B1 ;  /* 0x0000000000017941 */ /* 0x000fea0003800000 */
.L_x_98:
[----:B---3--:R-:W-:Y:S01]  /*3720*/  @!P4 IMAD R13, R54, R90, R3 ;  /* 0x0000005a360dc224 */ /* 0x008fe200078e0203 */
[----:B------:R-:W-:Y:S04]  /*3730*/  BSSY B1, `(.L_x_100) ;  /* 0x0000006000017945 */ /* 0x000fe80003800000 */
[----:B------:R3:W-:Y:S01]  /*3740*/  @!P4 STG.E.U8 desc[UR36][R6.64+0x38], R13 ;  /* 0x0000380d0600c986 */ /* 0x0007e2000c101124 */
[----:B------:R-:W-:Y:S05]  /*3750*/  @P3 BRA `(.L_x_101) ;  /* 0x00000000000c3947 */ /* 0x000fea0003800000 */
[----:B------:R-:W5:Y:S02]  /*3760*/  LDG.E.U8 R102, desc[UR36][R10.64+0x39] ;  /* 0x000039240a667981 */ /* 0x000f64000c1e1100 */
[----:B-----5:R-:W-:-:S05]  /*3770*/  PRMT R0, R102, 0x8880, RZ ;  /* 0x0000888066007816 */ /* 0x020fca00000000ff */
[----:B------:R-:W-:-:S07]  /*3780*/  IMAD R3, R0, R91, RZ ;  /* 0x0000005b00037224 */ /* 0x000fce00078e02ff */
.L_x_101:
[----:B------:R-:W-:Y:S05]  /*3790*/  BSYNC B1 ;  /* 0x0000000000017941 */ /* 0x000fea0003800000 */
.L_x_100:
[----:B------:R-:W-:Y:S01]  /*37a0*/  @!P3 IMAD R55, R55, R90, R3 ;  /* 0x0000005a3737b224 */ /* 0x000fe200078e0203 */
[----:B------:R-:W-:Y:S04]  /*37b0*/  BSSY B1, `(.L_x_102) ;  /* 0x0000006000017945 */ /* 0x000fe80003800000 */
[----:B------:R0:W-:Y:S01]  /*37c0*/  @!P3 STG.E.U8 desc[UR36][R6.64+0x39], R55 ;  /* 0x000039370600b986 */ /* 0x0001e2000c101124 */
[----:B------:R-:W-:Y:S05]  /*37d0*/  @P5 BRA `(.L_x_103) ;  /* 0x00000000000c5947 */ /* 0x000fea0003800000 */
[----:B------:R-:W5:Y:S02]  /*37e0*/  LDG.E.U8 R102, desc[UR36][R8.64+0x40] ;  /* 0x0000402408667981 */ /* 0x000f64000c1e1100 */
[----:B-----5:R-:W-:-:S05]  /*37f0*/  PRMT R0, R102, 0x8880, RZ ;  /* 0x0000888066007816 */ /* 0x020fca00000000ff */
[----:B------:R-:W-:-:S07]  /*3800*/  IMAD R3, R0, R91, RZ ;  /* 0x0000005b00037224 */ /* 0x000fce00078e02ff */
.L_x_103:
[----:B------:R-:W-:Y:S05]  /*3810*/  BSYNC B1 ;  /* 0x0000000000017941 */ /* 0x000fea0003800000 */
.L_x_102:
[----:B---3--:R-:W-:Y:S01]  /*3820*/  @!P5 IMAD R13, R56, R90, R3 ;  /* 0x0000005a380dd224 */ /* 0x008fe200078e0203 */
[----:B------:R-:W-:Y:S04]  /*3830*/  BSSY B1, `(.L_x_104) ;  /* 0x0000006000017945 */ /* 0x000fe80003800000 */
[----:B------:R3:W-:Y:S01]  /*3840*/  @!P5 STG.E.U8 desc[UR36][R4.64+0x40], R13 ;  /* 0x0000400d0400d986 */ /* 0x0007e2000c101124 */
[----:B------:R-:W-:Y:S05]  /*3850*/  @P2 BRA `(.L_x_105) ;  /* 0x00000000000c2947 */ /* 0x000fea0003800000 */
[----:B------:R-:W5:Y:S02]  /*3860*/  LDG.E.U8 R102, desc[UR36][R8.64+0x41] ;  /* 0x0000412408667981 */ /* 0x000f64000c1e1100 */
[----:B-----5:R-:W-:-:S05]  /*3870*/  PRMT R0, R102, 0x8880, RZ ;  /* 0x0000888066007816 */ /* 0x020fca00000000ff */
[----:B------:R-:W-:-:S07]  /*3880*/  IMAD R3, R0, R91, RZ ;  /* 0x0000005b00037224 */ /* 0x000fce00078e02ff */
.L_x_105:
[----:B------:R-:W-:Y:S05]  /*3890*/  BSYNC B1 ;  /* 0x0000000000017941 */ /* 0x000fea0003800000 */
.L_x_104:
        /* <DEDUP_REMOVED lines=11> */
.L_x_107:
[----:B------:R-:W-:Y:S05]  /*3950*/  BSYNC B1 ;  /* 0x0000000000017941 */ /* 0x000fea0003800000 */
.L_x_106:
[----:B---3--:R-:W-:Y:S01]  /*3960*/  @!P4 IMAD R13, R58, R90, R3 ;  /* 0x0000005a3a0dc224 */ /* 0x008fe200078e0203 */
[----:B------:R-:W-:Y:S04]  /*3970*/  BSSY B1, `(.L_x_108) ;  /* 0x0000006000017945 */ /* 0x000fe80003800000 */
[----:B------:R3:W-:Y:S01]  /*3980*/  @!P4 STG.E.U8 desc[UR36][R6.64+0x40], R13 ;  /* 0x0000400d0600c986 */ /* 0x0007e2000c101124 */
[----:B------:R-:W-:Y:S05]  /*3990*/  @P3 BRA `(.L_x_109) ;  /* 0x00000000000c3947 */ /* 0x000fea0003800000 */
[----:B------:R-:W5:Y:S02]  /*39a0*/  LDG.E.U8 R102, desc[UR36][R10.64+0x41] ;  /* 0x000041240a667981 */ /* 0x000f64000c1e1100 */
[----:B-----5:R-:W-:-:S05]  /*39b0*/  PRMT R0, R102, 0x8880, RZ ;  /* 0x0000888066007816 */ /* 0x020fca00000000ff */
[----:B------:R-:W-:-:S07]  /*39c0*/  IMAD R3, R0, R91, RZ ;  /* 0x0000005b00037224 */ /* 0x000fce00078e02ff */
.L_x_109:
[----:B------:R-:W-:Y:S05]  /*39d0*/  BSYNC B1 ;  /* 0x0000000000017941 */ /* 0x000fea0003800000 */
.L_x_108:
[----:B------:R-:W-:Y:S01]  /*39e0*/  @!P3 IMAD R59, R59, R90, R3 ;  /* 0x0000005a3b3bb224 */ /* 0x000fe200078e0203 */
[----:B------:R-:W-:Y:S04]  /*39f0*/  BSSY B1, `(.L_x_110) ;  /* 0x0000006000017945 */ /* 0x000fe80003800000 */
[----:B------:R0:W-:Y:S01]  /*3a00*/  @!P3 STG.E.U8 desc[UR36][R6.64+0x41], R59 ;  /* 0x0000413b0600b986 */ /* 0x0001e2000c101124 */
[----:B------:R-:W-:Y:S05]  /*3a10*/  @P5 BRA `(.L_x_111) ;  /* 0x00000000000c5947 */ /* 0x000fea0003800000 */
[----:B------:R-:W5:Y:S02]  /*3a20*/  LDG.E.U8 R102, desc[UR36][R8.64+0x48] ;  /* 0x0000482408667981 */ /* 0x000f64000c1e1100 */
[----:B-----5:R-:W-:-:S05]  /*3a30*/  PRMT R0, R102, 0x8880, RZ ;  /* 0x0000888066007816 */ /* 0x020fca00000000ff */
[----:B------:R-:W-:-:S07]  /*3a40*/  IMAD R3, R0, R91, RZ ;  /* 0x0000005b00037224 */ /* 0x000fce00078e02ff */
.L_x_111:
[----:B------:R-:W-:Y:S05]  /*3a50*/  BSYNC B1 ;  /* 0x0000000000017941 */ /* 0x000fea0003800000 */
.L_x_110:
[----:B---3--:R-:W-:Y:S01]  /*3a60*/  @!P5 IMAD R13, R60, R90, R3 ;  /* 0x0000005a3c0dd224 */ /* 0x008fe200078e0203 */
[----:B------:R-:W-:Y:S04]  /*3a70*/  BSSY B1, `(.L_x_112) ;  /* 0x0000006000017945 */ /* 0x000fe80003800000 */
[----:B------:R3:W-:Y:S01]  /*3a80*/  @!P5 STG.E.U8 desc[UR36][R4.64+0x48], R13 ;  /* 0x0000480d0400d986 */ /* 0x0007e2000c101124 */
[----:B------:R-:W-:Y:S05]  /*3a90*/  @P2 BRA `(.L_x_113) ;  /* 0x00000000000c2947 */ /* 0x000fea0003800000 */
[----:B------:R-:W5:Y:S02]  /*3aa0*/  LDG.E.U8 R102, desc[UR36][R8.64+0x49] ;  /* 0x0000492408667981 */ /* 0x000f64000c1e1100 */
[----:B-----5:R-:W-:-:S05]  /*3ab0*/  PRMT R0, R102, 0x8880, RZ ;  /* 0x0000888066007816 */ /* 0x020fca00000000ff */
[----:B------:R-:W-:-:S07]  /*3ac0*/  IMAD R3, R0, R91, RZ ;  /* 0x0000005b00037224 */ /* 0x000fce00078e02ff */
.L_x_113:
[----:B------:R-:W-:Y:S05]  /*3ad0*/  BSYNC B1 ;  /* 0x0000000000017941 */ /* 0x000fea0003800000 */
.L_x_112:
        /* <DEDUP_REMOVED lines=11> */
.L_x_115:
[----:B------:R-:W-:Y:S05]  /*3b90*/  BSYNC B1 ;  /* 0x0000000000017941 */ /* 0x000fea0003800000 */
.L_x_114:
[----:B---3--:R-:W-:Y:S01]  /*3ba0*/  @!P4 IMAD R13, R62, R90, R3 ;  /* 0x0000005a3e0dc224 */ /* 0x008fe200078e0203 */
[----:B------:R-:W-:Y:S04]  /*3bb0*/  BSSY B1, `(.L_x_116) ;  /* 0x0000006000017945 */ /* 0x000fe80003800000 */
[----:B------:R3:W-:Y:S01]  /*3bc0*/  @!P4 STG.E.U8 desc[UR36][R6.64+0x48], R13 ;  /* 0x0000480d0600c986 */ /* 0x0007e2000c101124 */
[----:B------:R-:W-:Y:S05]  /*3bd0*/  @P3 BRA `(.L_x_117) ;  /* 0x00000000000c3947 */ /* 0x000fea0003800000 */
[----:B------:R-:W5:Y:S02]  /*3be0*/  LDG.E.U8 R102, desc[UR36][R10.64+0x49] ;  /* 0x000049240a667981 */ /* 0x000f64000c1e1100 */
[----:B-----5:R-:W-:-:S05]  /*3bf0*/  PRMT R0, R102, 0x8880, RZ ;  /* 0x0000888066007816 */ /* 0x020fca00000000ff */
[----:B------:R-:W-:-:S07]  /*3c00*/  IMAD R3, R0, R91, RZ ;  /* 0x0000005b00037224 */ /* 0x000fce00078e02ff */
.L_x_117:
[----:B------:R-:W-:Y:S05]  /*3c10*/  BSYNC B1 ;  /* 0x0000000000017941 */ /* 0x000fea0003800000 */
.L_x_116:
[----:B------:R-:W-:Y:S01]  /*3c20*/  @!P3 IMAD R63, R63, R90, R3 ;  /* 0x0000005a3f3fb224 */ /* 0x000fe200078e0203 */
[----:B------:R-:W-:Y:S04]  /*3c30*/  BSSY B1, `(.L_x_118) ;  /* 0x0000006000017945 */ /* 0x000fe80003800000 */
[----:B------:R0:W-:Y:S01]  /*3c40*/  @!P3 STG.E.U8 desc[UR36][R6.64+0x49], R63 ;  /* 0x0000493f0600b986 */ /* 0x0001e2000c101124 */
[----:B------:R-:W-:Y:S05]  /*3c50*/  @P5 BRA `(.L_x_119) ;  /* 0x00000000000c5947 */ /* 0x000fea0003800000 */
[----:B------:R-:W5:Y:S02]  /*3c60*/  LDG.E.U8 R102, desc[UR36][R8.64+0x50] ;  /* 0x0000502408667981 */ /* 0x000f64000c1e1100 */
[----:B-----5:R-:W-:-:S05]  /*3c70*/  PRMT R0, R102, 0x8880, RZ ;  /* 0x0000888066007816 */ /* 0x020fca00000000ff */
[----:B------:R-:W-:-:S07]  /*3c80*/  IMAD R3, R0, R91, RZ ;  /* 0x0000005b00037224 */ /* 0x000fce00078e02ff */
.L_x_119:
[----:B------:R-:W-:Y:S05]  /*3c90*/  BSYNC B1 ;  /* 0x0000000000017941 */ /* 0x000fea0003800000 */
.L_x_118:
[----:B---3--:R-:W-:Y:S01]  /*3ca0*/  @!P5 IMAD R13, R64, R90, R3 ;  /* 0x0000005a400dd224 */ /* 0x008fe200078e0203 */
[----:B------:R-:W-:Y:S04]  /*3cb0*/  BSSY B1, `(.L_x_120) ;  /* 0x0000006000017945 */ /* 0x000fe80003800000 */
[----:B------:R3:W-:Y:S01]  /*3cc0*/  @!P5 STG.E.U8 desc[UR36][R4.64+0x50], R13 ;  /* 0x0000500d0400d986 */ /* 0x0007e2000c101124 */
[----:B------:R-:W-:Y:S05]  /*3cd0*/  @P2 BRA `(.L_x_121) ;  /* 0x00000000000c2947 */ /* 0x000fea0003800000 */
[----:B------:R-:W5:Y:S02]  /*3ce0*/  LDG.E.U8 R102, desc[UR36][R8.64+0x51] ;  /* 0x0000512408667981 */ /* 0x000f64000c1e1100 */
[----:B-----5:R-:W-:-:S05]  /*3cf0*/  PRMT R0, R102, 0x8880, RZ ;  /* 0x0000888066007816 */ /* 0x020fca00000000ff */
[----:B------:R-:W-:-:S07]  /*3d00*/  IMAD R3, R0, R91, RZ ;  /* 0x0000005b00037224 */ /* 0x000fce00078e02ff */
.L_x_121:
[----:B------:R-:W-:Y:S05]  /*3d10*/  BSYNC B1 ;  /* 0x0000000000017941 */ /* 0x000fea0003800000 */
.L_x_120:
        /* <DEDUP_REMOVED lines=11> */
.L_x_123:
[----:B------:R-:W-:Y:S05]  /*3dd0*/  BSYNC B1 ;  /* 0x0000000000017941 */ /* 0x000fea0003800000 */
.L_x_122:
[----:B---3--:R-:W-:Y:S01]  /*3de0*/  @!P4 IMAD R13, R66, R90, R3 ;  /* 0x0000005a420dc224 */ /* 0x008fe200078e0203 */
[----:B------:R-:W-:Y:S04]  /*3df0*/  BSSY B1, `(.L_x_124) ;  /* 0x0000006000017945 */ /* 0x000fe80003800000 */
[----:B------:R3:W-:Y:S01]  /*3e00*/  @!P4 STG.E.U8 desc[UR36][R6.64+0x50], R13 ;  /* 0x0000500d0600c986 */ /* 0x0007e2000c101124 */
[----:B------:R-:W-:Y:S05]  /*3e10*/  @P3 BRA `(.L_x_125) ;  /* 0x00000000000c3947 */ /* 0x000fea0003800000 */
[----:B------:R-:W5:Y:S02]  /*3e20*/  LDG.E.U8 R102, desc[UR36][R10.64+0x51] ;  /* 0x000051240a667981 */ /* 0x000f64000c1e1100 */
[----:B-----5:R-:W-:-:S05]  /*3e30*/  PRMT R0, R102, 0x8880, RZ ;  /* 0x0000888066007816 */ /* 0x020fca00000000ff */
[----:B------:R-:W-:-:S07]  /*3e40*/  IMAD R3, R0, R91, RZ ;  /* 0x0000005b00037224 */ /* 0x000fce00078e02ff */
.L_x_125:
[----:B------:R-:W-:Y:S05]  /*3e50*/  BSYNC B1 ;  /* 0x0000000000017941 */ /* 0x000fea0003800000 */
.L_x_124:
[----:B------:R-:W-:Y:S01]  /*3e60*/  @!P3 IMAD R67, R67, R90, R3 ;  /* 0x0000005a4343b224 */ /* 0x000fe200078e0203 */
[----:B------:R-:W-:Y:S04]  /*3e70*/  BSSY B1, `(.L_x_126) ;  /* 0x0000006000017945 */ /* 0x000fe80003800000 */
[----:B------:R0:W-:Y:S01]  /*3e80*/  @!P3 STG.E.U8 desc[UR36][R6.64+0x51], R67 ;  /* 0x000051430600b986 */ /* 0x0001e2000c101124 */
[----:B------:R-:W-:Y:S05]  /*3e90*/  @P5 BRA `(.L_x_127) ;  /* 0x00000000000c5947 */ /* 0x000fea0003800000 */
[----:B------:R-:W5:Y:S02]  /*3ea0*/  LDG.E.U8 R102, desc[UR36][R8.64+0x58] ;  /* 0x0000582408667981 */ /* 0x000f64000c1e1100 */
[----:B-----5:R-:W-:-:S05]  /*3eb0*/  PRMT R0, R102, 0x8880, RZ ;  /* 0x0000888066007816 */ /* 0x020fca00000000ff */
[----:B------:R-:W-:-:S07]  /*3ec0*/  IMAD R3, R0, R91, RZ ;  /* 0x0000005b00037224 */ /* 0x000fce00078e02ff */
.L_x_127:
[----:B------:R-:W-:Y:S05]  /*3ed0*/  BSYNC B1 ;  /* 0x0000000000017941 */ /* 0x000fea0003800000 */
.L_x_126:
[----:B---3--:R-:W-:Y:S01]  /*3ee0*/  @!P5 IMAD R13, R68, R90, R3 ;  /* 0x0000005a440dd224 */ /* 0x008fe200078e0203 */
[----:B------:R-:W-:Y:S04]  /*3ef0*/  BSSY B1, `(.L_x_128) ;  /* 0x0000006000017945 */ /* 0x000fe80003800000 */
[----:B------:R3:W-:Y:S01]  /*3f00*/  @!P5 STG.E.U8 desc[UR36][R4.64+0x58], R13 ;  /* 0x0000580d0400d986 */ /* 0x0007e2000c101124 */
[----:B------:R-:W-:Y:S05]  /*3f10*/  @P2 BRA `(.L_x_129) ;  /* 0x00000000000c2947 */ /* 0x000fea0003800000 */
[----:B------:R-:W5:Y:S02]  /*3f20*/  LDG.E.U8 R102, desc[UR36][R8.64+0x59] ;  /* 0x0000592408667981 */ /* 0x000f64000c1e1100 */
[----:B-----5:R-:W-:-:S05]  /*3f30*/  PRMT R0, R102, 0x8880, RZ ;  /* 0x0000888066007816 */ /* 0x020fca00000000ff */
[----:B------:R-:W-:-:S07]  /*3f40*/  IMAD R3, R0, R91, RZ ;  /* 0x0000005b00037224 */ /* 0x000fce00078e02ff */
.L_x_129:
[----:B------:R-:W-:Y:S05]  /*3f50*/  BSYNC B1 ;  /* 0x0000000000017941 */ /* 0x000fea0003800000 */
.L_x_128:
        /* <DEDUP_REMOVED lines=11> */
.L_x_131:
[----:B------:R-:W-:Y:S05]  /*4010*/  BSYNC B1 ;  /* 0x0000000000017941 */ /* 0x000fea0003800000 */
.L_x_130:
[----:B---3--:R-:W-:Y:S01]  /*4020*/  @!P4 IMAD R13, R70, R90, R3 ;  /* 0x0000005a460dc224 */ /* 0x008fe200078e0203 */
[----:B------:R-:W-:Y:S04]  /*4030*/  BSSY B1, `(.L_x_132) ;  /* 0x0000006000017945 */ /* 0x000fe80003800000 */
[----:B------:R3:W-:Y:S01]  /*4040*/  @!P4 STG.E.U8 desc[UR36][R6.64+0x58], R13 ;  /* 0x0000580d0600c986 */ /* 0x0007e2000c101124 */
[----:B------:R-:W-:Y:S05]  /*4050*/  @P3 BRA `(.L_x_133) ;  /* 0x00000000000c3947 */ /* 0x000fea0003800000 */
[----:B------:R-:W5:Y:S02]  /*4060*/  LDG.E.U8 R102, desc[UR36][R10.64+0x59] ;  /* 0x000059240a667981 */ /* 0x000f64000c1e1100 */
[----:B-----5:R-:W-:-:S05]  /*4070*/  PRMT R0, R102, 0x8880, RZ ;  /* 0x0000888066007816 */ /* 0x020fca00000000ff */
[----:B------:R-:W-:-:S07]  /*4080*/  IMAD R3, R0, R91, RZ ;  /* 0x0000005b00037224 */ /* 0x000fce00078e02ff */
.L_x_133:
[----:B------:R-:W-:Y:S05]  /*4090*/  BSYNC B1 ;  /* 0x0000000000017941 */ /* 0x000fea0003800000 */
.L_x_132:
[----:B------:R-:W-:Y:S01]  /*40a0*/  @!P3 IMAD R71, R71, R90, R3 ;  /* 0x0000005a4747b224 */ /* 0x000fe200078e0203 */
[----:B------:R-:W-:Y:S04]  /*40b0*/  BSSY B1, `(.L_x_134) ;  /* 0x0000006000017945 */ /* 0x000fe80003800000 */
[----:B------:R0:W-:Y:S01]  /*40c0*/  @!P3 STG.E.U8 desc[UR36][R6.64+0x59], R71 ;  /* 0x000059470600b986 */ /* 0x0001e2000c101124 */
[----:B------:R-:W-:Y:S05]  /*40d0*/  @P5 BRA `(.L_x_135) ;  /* 0x00000000000c5947 */ /* 0x000fea0003800000 */
[----:B------:R-:W5:Y:S02]  /*40e0*/  LDG.E.U8 R102, desc[UR36][R8.64+0x60] ;  /* 0x0000602408667981 */ /* 0x000f64000c1e1100 */
[----:B-----5:R-:W-:-:S05]  /*40f0*/  PRMT R0, R102, 0x8880, RZ ;  /* 0x0000888066007816 */ /* 0x020fca00000000ff */
[----:B------:R-:W-:-:S07]  /*4100*/  IMAD R3, R0, R91, RZ ;  /* 0x0000005b00037224 */ /* 0x000fce00078e02ff */
.L_x_135:
[----:B------:R-:W-:Y:S05]  /*4110*/  BSYNC B1 ;  /* 0x0000000000017941 */ /* 0x000fea0003800000 */
.L_x_134:
[----:B---3--:R-:W-:Y:S01]  /*4120*/  @!P5 IMAD R13, R72, R90, R3 ;  /* 0x0000005a480dd224 */ /* 0x008fe200078e0203 */
[----:B------:R-:W-:Y:S04]  /*4130*/  BSSY B1, `(.L_x_136) ;  /* 0x0000006000017945 */ /* 0x000fe80003800000 */
[----:B------:R3:W-:Y:S01]  /*4140*/  @!P5 STG.E.U8 desc[UR36][R4.64+0x60], R13 ;  /* 0x0000600d0400d986 */ /* 0x0007e2000c101124 */
[----:B------:R-:W-:Y:S05]  /*4150*/  @P2 BRA `(.L_x_137) ;  /* 0x00000000000c2947 */ /* 0x000fea0003800000 */
[----:B------:R-:W5:Y:S02]  /*4160*/  LDG.E.U8 R102, desc[UR36][R8.64+0x61] ;  /* 0x0000612408667981 */ /* 0x000f64000c1e1100 */
[----:B-----5:R-:W-:-:S05]  /*4170*/  PRMT R0, R102, 0x8880, RZ ;  /* 0x0000888066007816 */ /* 0x020fca00000000ff */
[----:B------:R-:W-:-:S07]  /*4180*/  IMAD R3, R0, R91, RZ ;  /* 0x0000005b00037224 */ /* 0x000fce00078e02ff */
.L_x_137:
[----:B------:R-:W-:Y:S05]  /*4190*/  BSYNC B1 ;  /* 0x0000000000017941 */ /* 0x000fea0003800000 */
.L_x_136:
        /* <DEDUP_REMOVED lines=11> */
.L_x_139:
[----:B------:R-:W-:Y:S05]  /*4250*/  BSYNC B1 ;  /* 0x0000000000017941 */ /* 0x000fea0003800000 */
.L_x_138:
[----:B---3--:R-:W-:Y:S01]  /*4260*/  @!P4 IMAD R13, R74, R90, R3 ;  /* 0x0000005a4a0dc224 */ /* 0x008fe200078e0203 */
[----:B------:R-:W-:Y:S04]  /*4270*/  BSSY B1, `(.L_x_140) ;  /* 0x0000006000017945 */ /* 0x000fe80003800000 */
[----:B------:R3:W-:Y:S01]  /*4280*/  @!P4 STG.E.U8 desc[UR36][R6.64+0x60], R13 ;  /* 0x0000600d0600c986 */ /* 0x0007e2000c101124 */
[----:B------:R-:W-:Y:S05]  /*4290*/  @P3 BRA `(.L_x_141) ;  /* 0x00000000000c3947 */ /* 0x000fea0003800000 */
[----:B------:R-:W5:Y:S02]  /*42a0*/  LDG.E.U8 R102, desc[UR36][R10.64+0x61] ;  /* 0x000061240a667981 */ /* 0x000f64000c1e1100 */
[----:B-----5:R-:W-:-:S05]  /*42b0*/  PRMT R0, R102, 0x8880, RZ ;  /* 0x0000888066007816 */ /* 0x020fca00000000ff */
[----:B------:R-:W-:-:S07]  /*42c0*/  IMAD R3, R0, R91, RZ ;  /* 0x0000005b00037224 */ /* 0x000fce00078e02ff */
.L_x_141:
[----:B------:R-:W-:Y:S05]  /*42d0*/  BSYNC B1 ;  /* 0x0000000000017941 */ /* 0x000fea0003800000 */
.L_x_140:
[----:B------:R-:W-:Y:S01]  /*42e0*/  @!P3 IMAD R75, R75, R90, R3 ;  /* 0x0000005a4b4bb224 */ /* 0x000fe200078e0203 */
[----:B------:R-:W-:Y:S04]  /*42f0*/  BSSY B1, `(.L_x_142) ;  /* 0x0000006000017945 */ /* 0x000fe80003800000 */
[----:B------:R0:W-:Y:S01]  /*4300*/  @!P3 STG.E.U8 desc[UR36][R6.64+0x61], R75 ;  /* 0x0000614b0600b986 */ /* 0x0001e2000c101124 */
[----:B------:R-:W-:Y:S05]  /*4310*/  @P5 BRA `(.L_x_143) ;  /* 0x00000000000c5947 */ /* 0x000fea0003800000 */
[----:B------:R-:W5:Y:S02]  /*4320*/  LDG.E.U8 R102, desc[UR36][R8.64+0x68] ;  /* 0x0000682408667981 */ /* 0x000f64000c1e1100 */
[----:B-----5:R-:W-:-:S05]  /*4330*/  PRMT R0, R102, 0x8880, RZ ;  /* 0x0000888066007816 */ /* 0x020fca00000000ff */
[----:B------:R-:W-:-:S07]  /*4340*/  IMAD R3, R0, R91, RZ ;  /* 0x0000005b00037224 */ /* 0x000fce00078e02ff */
.L_x_143:
[----:B------:R-:W-:Y:S05]  /*4350*/  BSYNC B1 ;  /* 0x0000000000017941 */ /* 0x000fea0003800000 */
.L_x_142:
[----:B---3--:R-:W-:Y:S01]  /*4360*/  @!P5 IMAD R13, R76, R90, R3 ;  /* 0x0000005a4c0dd224 */ /* 0x008fe200078e0203 */
[----:B------:R-:W-:Y:S04]  /*4370*/  BSSY B1, `(.L_x_144) ;  /* 0x0000006000017945 */ /* 0x000fe80003800000 */
[----:B------:R3:W-:Y:S01]  /*4380*/  @!P5 STG.E.U8 desc[UR36][R4.64+0x68], R13 ;  /* 0x0000680d0400d986 */ /* 0x0007e2000c101124 */
[----:B------:R-:W-:Y:S05]  /*4390*/  @P2 BRA `(.L_x_145) ;  /* 0x00000000000c2947 */ /* 0x000fea0003800000 */
[----:B------:R-:W5:Y:S02]  /*43a0*/  LDG.E.U8 R102, desc[UR36][R8.64+0x69] ;  /* 0x0000692408667981 */ /* 0x000f64000c1e1100 */
[----:B-----5:R-:W-:-:S05]  /*43b0*/  PRMT R0, R102, 0x8880, RZ ;  /* 0x0000888066007816 */ /* 0x020fca00000000ff */
[----:B------:R-:W-:-:S07]  /*43c0*/  IMAD R3, R0, R91, RZ ;  /* 0x0000005b00037224 */ /* 0x000fce00078e02ff */
.L_x_145:
[----:B------:R-:W-:Y:S05]  /*43d0*/  BSYNC B1 ;  /* 0x0000000000017941 */ /* 0x000fea0003800000 */
.L_x_144:
        /* <DEDUP_REMOVED lines=11> */
.L_x_147:
[----:B------:R-:W-:Y:S05]  /*4490*/  BSYNC B1 ;  /* 0x0000000000017941 */ /* 0x000fea0003800000 */
.L_x_146:
[----:B---3--:R-:W-:Y:S01]  /*44a0*/  @!P4 IMAD R13, R78, R90, R3 ;  /* 0x0000005a4e0dc224 */ /* 0x008fe200078e0203 */
[----:B------:R-:W-:Y:S04]  /*44b0*/  BSSY B1, `(.L_x_148) ;  /* 0x0000006000017945 */ /* 0x000fe80003800000 */
[----:B------:R3:W-:Y:S01]  /*44c0*/  @!P4 STG.E.U8 desc[UR36][R6.64+0x68], R13 ;  /* 0x0000680d0600c986 */ /* 0x0007e2000c101124 */
[----:B------:R-:W-:Y:S05]  /*44d0*/  @P3 BRA `(.L_x_149) ;  /* 0x00000000000c3947 */ /* 0x000fea0003800000 */
[----:B------:R-:W5:Y:S02]  /*44e0*/  LDG.E.U8 R102, desc[UR36][R10.64+0x69] ;  /* 0x000069240a667981 */ /* 0x000f64000c1e1100 */
[----:B-----5:R-:W-:-:S05]  /*44f0*/  PRMT R0, R102, 0x8880, RZ ;  /* 0x0000888066007816 */ /* 0x020fca00000000ff */
[----:B------:R-:W-:-:S07]  /*4500*/  IMAD R3, R0, R91, RZ ;  /* 0x0000005b00037224 */ /* 0x000fce00078e02ff */
.L_x_149:
[----:B------:R-:W-:Y:S05]  /*4510*/  BSYNC B1 ;  /* 0x0000000000017941 */ /* 0x000fea0003800000 */
.L_x_148:
[----:B------:R-:W-:Y:S01]  /*4520*/  @!P3 IMAD R79, R79, R90, R3 ;  /* 0x0000005a4f4fb224 */ /* 0x000fe200078e0203 */
[----:B------:R-:W-:Y:S04]  /*4530*/  BSSY B1, `(.L_x_150) ;  /* 0x0000006000017945 */ /* 0x000fe80003800000 */
[----:B------:R0:W-:Y:S01]  /*4540*/  @!P3 STG.E.U8 desc[UR36][R6.64+0x69], R79 ;  /* 0x0000694f0600b986 */ /* 0x0001e2000c101124 */
[----:B------:R-:W-:Y:S05]  /*4550*/  @P5 BRA `(.L_x_151) ;  /* 0x00000000000c5947 */ /* 0x000fea0003800000 */
[----:B------:R-:W5:Y:S02]  /*4560*/  LDG.E.U8 R102, desc[UR36][R8.64+0x70] ;  /* 0x0000702408667981 */ /* 0x000f64000c1e1100 */
[----:B-----5:R-:W-:-:S05]  /*4570*/  PRMT R0, R102, 0x8880, RZ ;  /* 0x0000888066007816 */ /* 0x020fca00000000ff */
[----:B------:R-:W-:-:S07]  /*4580*/  IMAD R3, R0, R91, RZ ;  /* 0x0000005b00037224 */ /* 0x000fce00078e02ff */
.L_x_151:
[----:B------:R-:W-:Y:S05]  /*4590*/  BSYNC B1 ;  /* 0x0000000000017941 */ /* 0x000fea0003800000 */
.L_x_150:
[----:B---3--:R-:W-:Y:S01]  /*45a0*/  @!P5 IMAD R13, R80, R90, R3 ;  /* 0x0000005a500dd224 */ /* 0x008fe200078e0203 */
[----:B------:R-:W-:Y:S04]  /*45b0*/  BSSY B1, `(.L_x_152) ;  /* 0x0000006000017945 */ /* 0x000fe80003800000 */
[----:B------:R3:W-:Y:S01]  /*45c0*/  @!P5 STG.E.U8 desc[UR36][R4.64+0x70], R13 ;  /* 0x0000700d0400d986 */ /* 0x0007e2000c101124 */
[----:B------:R-:W-:Y:S05]  /*45d0*/  @P2 BRA `(.L_x_153) ;  /* 0x00000000000c2947 */ /* 0x000fea0003800000 */
[----:B------:R-:W5:Y:S02]  /*45e0*/  LDG.E.U8 R102, desc[UR36][R8.64+0x71] ;  /* 0x0000712408667981 */ /* 0x000f64000c1e1100 */
[----:B-----5:R-:W-:-:S05]  /*45f0*/  PRMT R0, R102, 0x8880, RZ ;  /* 0x0000888066007816 */ /* 0x020fca00000000ff */
[----:B------:R-:W-:-:S07]  /*4600*/  IMAD R3, R0, R91, RZ ;  /* 0x0000005b00037224 */ /* 0x000fce00078e02ff */
.L_x_153:
[----:B------:R-:W-:Y:S05]  /*4610*/  BSYNC B1 ;  /* 0x0000000000017941 */ /* 0x000fea0003800000 */
.L_x_152:
[----:B------:R-:W-:Y:S01]  /*4620*/  ISETP.LT.OR P4, PT, R19, 0x71, !P0 ;  /* 0x000000711300780c */ /* 0x000fe20004781670 */
[----:B------:R-:W-:Y:S01]  /*4630*/  @!P2 IMAD R81, R81, R90, R3 ;  /* 0x0000005a5151a224 */ /* 0x000fe200078e0203 */
[----:B------:R-:W-:Y:S01]  /*4640*/  BSSY B1, `(.L_x_154) ;  /* 0x000000a000017945 */ /* 0x000fe20003800000 */
[C---:B------:R-:W-:Y:S02]  /*4650*/  ISETP.LT.OR P3, PT, R19.reuse, 0x72, !P0 ;  /* 0x000000721300780c */ /* 0x040fe40004761670 */
[C---:B------:R-:W-:Y:S01]  /*4660*/  ISETP.LT.OR P5, PT, R19.reuse, 0x79, !P0 ;  /* 0x000000791300780c */ /* 0x040fe200047a1670 */
[----:B------:R0:W-:Y:S01]  /*4670*/  @!P2 STG.E.U8 desc[UR36][R4.64+0x71], R81 ;  /* 0x000071510400a986 */ /* 0x0001e2000c101124 */
[C---:B------:R-:W-:Y:S02]  /*4680*/  ISETP.LT.OR P2, PT, R19.reuse, 0x79, !P1 ;  /* 0x000000791300780c */ /* 0x040fe40004f41670 */
[----:B------:R-:W-:-:S04]  /*4690*/  ISETP.LT.OR P1, PT, R19, 0x7a, !P1 ;  /* 0x0000007a1300780c */ /* 0x000fc80004f21670 */
[----:B------:R-:W-:Y:S09]  /*46a0*/  @P4 BRA `(.L_x_155) ;  /* 0x00000000000c4947 */ /* 0x000ff20003800000 */
[----:B------:R-:W5:Y:S02]  /*46b0*/  LDG.E.U8 R102, desc[UR36][R10.64+0x70] ;  /* 0x000070240a667981 */ /* 0x000f64000c1e1100 */
[----:B-----5:R-:W-:-:S05]  /*46c0*/  PRMT R0, R102, 0x8880, RZ ;  /* 0x0000888066007816 */ /* 0x020fca00000000ff */
[----:B------:R-:W-:-:S07]  /*46d0*/  IMAD R3, R0, R91, RZ ;  /* 0x0000005b00037224 */ /* 0x000fce00078e02ff */
.L_x_155:
[----:B------:R-:W-:Y:S05]  /*46e0*/  BSYNC B1 ;  /* 0x0000000000017941 */ /* 0x000fea0003800000 */
.L_x_154:
[----:B---3--:R-:W-:Y:S01]  /*46f0*/  @!P4 IMAD R13, R82, R90, R3 ;  /* 0x0000005a520dc224 */ /* 0x008fe200078e0203 */
[----:B------:R-:W-:Y:S04]  /*4700*/  BSSY B1, `(.L_x_156) ;  /* 0x0000006000017945 */ /* 0x000fe80003800000 */
[----:B------:R3:W-:Y:S01]  /*4710*/  @!P4 STG.E.U8 desc[UR36][R6.64+0x70], R13 ;  /* 0x0000700d0600c986 */ /* 0x0007e2000c101124 */
[----:B------:R-:W-:Y:S05]  /*4720*/  @P3 BRA `(.L_x_157) ;  /* 0x00000000000c3947 */ /* 0x000fea0003800000 */
[----:B------:R-:W5:Y:S02]  /*4730*/  LDG.E.U8 R102, desc[UR36][R10.64+0x71] ;  /* 0x000071240a667981 */ /* 0x000f64000c1e1100 */
[----:B-----5:R-:W-:-:S05]  /*4740*/  PRMT R0, R102, 0x8880, RZ ;  /* 0x0000888066007816 */ /* 0x020fca00000000ff */
[----:B------:R-:W-:-:S07]  /*4750*/  IMAD R3, R0, R91, RZ ;  /* 0x0000005b00037224 */ /* 0x000fce00078e02ff */
.L_x_157:
[----:B------:R-:W-:Y:S05]  /*4760*/  BSYNC B1 ;  /* 0x0000000000017941 */ /* 0x000fea0003800000 */
.L_x_156:
[----:B------:R-:W-:Y:S01]  /*4770*/  @!P3 IMAD R83, R83, R90, R3 ;  /* 0x0000005a5353b224 */ /* 0x000fe200078e0203 */
[----:B------:R-:W-:Y:S04]  /*4780*/  BSSY B1, `(.L_x_158) ;  /* 0x0000006000017945 */ /* 0x000fe80003800000 */
[----:B------:R0:W-:Y:S01]  /*4790*/  @!P3 STG.E.U8 desc[UR36][R6.64+0x71], R83 ;  /* 0x000071530600b986 */ /* 0x0001e2000c101124 */
[----:B------:R-:W-:Y:S05]  /*47a0*/  @P2 BRA `(.L_x_159) ;  /* 0x00000000000c2947 */ /* 0x000fea0003800000 */
[----:B------:R-:W5:Y:S02]  /*47b0*/  LDG.E.U8 R102, desc[UR36][R8.64+0x78] ;  /* 0x0000782408667981 */ /* 0x000f64000c1e1100 */
[----:B-----5:R-:W-:-:S05]  /*47c0*/  PRMT R0, R102, 0x8880, RZ ;  /* 0x0000888066007816 */ /* 0x020fca00000000ff */
[----:B------:R-:W-:-:S07]  /*47d0*/  IMAD R3, R0, R91, RZ ;  /* 0x0000005b00037224 */ /* 0x000fce00078e02ff */
.L_x_159:
[----:B------:R-:W-:Y:S05]  /*47e0*/  BSYNC B1 ;  /* 0x0000000000017941 */ /* 0x000fea0003800000 */
.L_x_158:
[----:B---3--:R-:W-:Y:S01]  /*47f0*/  @!P2 IMAD R13, R84, R90, R3 ;  /* 0x0000005a540da224 */ /* 0x008fe200078e0203 */
[----:B------:R-:W-:Y:S04]  /*4800*/  BSSY B1, `(.L_x_160) ;  /* 0x0000006000017945 */ /* 0x000fe80003800000 */
[----:B------:R3:W-:Y:S01]  /*4810*/  @!P2 STG.E.U8 desc[UR36][R4.64+0x78], R13 ;  /* 0x0000780d0400a986 */ /* 0x0007e2000c101124 */
[----:B------:R-:W-:Y:S05]  /*4820*/  @P1 BRA `(.L_x_161) ;  /* 0x00000000000c1947 */ /* 0x000fea0003800000 */
[----:B------:R-:W5:Y:S02]  /*4830*/  LDG.E.U8 R102, desc[UR36][R8.64+0x79] ;  /* 0x0000792408667981 */ /* 0x000f64000c1e1100 */
[----:B-----5:R-:W-:-:S05]  /*4840*/  PRMT R0, R102, 0x8880, RZ ;  /* 0x0000888066007816 */ /* 0x020fca00000000ff */
[----:B------:R-:W-:-:S07]  /*4850*/  IMAD R3, R0, R91, RZ ;  /* 0x0000005b00037224 */ /* 0x000fce00078e02ff */
.L_x_161:
[----:B------:R-:W-:Y:S05]  /*4860*/  BSYNC B1 ;  /* 0x0000000000017941 */ /* 0x000fea0003800000 */
.L_x_160:
[----:B------:R-:W-:Y:S01]  /*4870*/  @!P1 IMAD R85, R85, R90, R3 ;  /* 0x0000005a55559224 */ /* 0x000fe200078e0203 */
[----:B------:R-:W-:Y:S04]  /*4880*/  BSSY B1, `(.L_x_162) ;  /* 0x0000006000017945 */ /* 0x000fe80003800000 */
[----:B------:R0:W-:Y:S01]  /*4890*/  @!P1 STG.E.U8 desc[UR36][R4.64+0x79], R85 ;  /* 0x0000795504009986 */ /* 0x0001e2000c101124 */
[----:B------:R-:W-:Y:S05]  /*48a0*/  @P5 BRA `(.L_x_163) ;  /* 0x00000000000c5947 */ /* 0x000fea0003800000 */
[----:B------:R-:W5:Y:S02]  /*48b0*/  LDG.E.U8 R102, desc[UR36][R10.64+0x78] ;  /* 0x000078240a667981 */ /* 0x000f64000c1e1100 */
[----:B-----5:R-:W-:-:S05]  /*48c0*/  PRMT R0, R102, 0x8880, RZ ;  /* 0x0000888066007816 */ /* 0x020fca00000000ff */
[----:B------:R-:W-:-:S07]  /*48d0*/  IMAD R3, R0, R91, RZ ;  /* 0x0000005b00037224 */ /* 0x000fce00078e02ff */
.L_x_163:
[----:B------:R-:W-:Y:S05]  /*48e0*/  BSYNC B1 ;  /* 0x0000000000017941 */ /* 0x000fea0003800000 */
.L_x_162:
[----:B0123--:R-:W-:Y:S01]  /*48f0*/  @!P5 IMAD R5, R86, R90, R3 ;  /* 0x0000005a5605d224 */ /* 0x00ffe200078e0203 */
[----:B------:R-:W-:Y:S01]  /*4900*/  ISETP.LT.OR P0, PT, R19, 0x7a, !P0 ;  /* 0x0000007a1300780c */ /* 0x000fe20004701670 */
[----:B------:R-:W-:Y:S03]  /*4910*/  BSSY B1, `(.L_x_164) ;  /* 0x0000006000017945 */ /* 0x000fe60003800000 */
[----:B------:R0:W-:Y:S09]  /*4920*/  @!P5 STG.E.U8 desc[UR36][R6.64+0x78], R5 ;  /* 0x000078050600d986 */ /* 0x0001f2000c101124 */
[----:B------:R-:W-:Y:S05]  /*4930*/  @P0 BRA `(.L_x_165) ;  /* 0x00000000000c0947 */ /* 0x000fea0003800000 */
[----:B------:R-:W2:Y:S02]  /*4940*/  LDG.E.U8 R102, desc[UR36][R10.64+0x79] ;  /* 0x000079240a667981 */ /* 0x000ea4000c1e1100 */
[----:B--2---:R-:W-:-:S05]  /*4950*/  PRMT R0, R102, 0x8880, RZ ;  /* 0x0000888066007816 */ /* 0x004fca00000000ff */
[----:B------:R-:W-:-:S07]  /*4960*/  IMAD R3, R0, R91, RZ ;  /* 0x0000005b00037224 */ /* 0x000fce00078e02ff */
.L_x_165:
[----:B------:R-:W-:Y:S05]  /*4970*/  BSYNC B1 ;  /* 0x0000000000017941 */ /* 0x000fea0003800000 */
.L_x_164:
[----:B------:R-:W-:Y:S01]  /*4980*/  IMAD R3, R87, R90, R3 ;  /* 0x0000005a57037224 */ /* 0x000fe200078e0203 */
[----:B------:R-:W-:Y:S06]  /*4990*/  @P0 BRA `(.L_x_166) ;  /* 0x0000000c00100947 */ /* 0x000fec0003800000 */
[----:B------:R1:W-:Y:S01]  /*49a0*/  STG.E.U8 desc[UR36][R6.64+0x79], R3 ;  /* 0x0000790306007986 */ /* 0x0003e2000c101124 */
[----:B------:R-:W-:Y:S05]  /*49b0*/  BRA `(.L_x_166) ;  /* 0x0000000c00087947 */ /* 0x000fea0003800000 */
.L_x_37:
[C---:B------:R-:W-:Y:S02]  /*49c0*/  ISETP.GE.AND P1, PT, R20.reuse, 0x1, PT ;  /* 0x000000011400780c */ /* 0x040fe40003f26270 */
[----:B------:R-:W-:Y:S02]  /*49d0*/  ISETP.GE.AND P0, PT, R20, 0x9, PT ;  /* 0x000000091400780c */ /* 0x000fe40003f06270 */
[C---:B------:R-:W-:Y:S02]  /*49e0*/  ISETP.LT.OR P4, PT, R19.reuse, 0x1, !P1 ;  /* 0x000000011300780c */ /* 0x040fe40004f81670 */
[C---:B------:R-:W-:Y:S02]  /*49f0*/  ISETP.LT.OR P3, PT, R19.reuse, 0x2, !P1 ;  /* 0x000000021300780c */ /* 0x040fe40004f61670 */
[C---:B------:R-:W-:Y:S02]  /*4a00*/  ISETP.LT.OR P2, PT, R19.reuse, 0x1, !P0 ;  /* 0x000000011300780c */ /* 0x040fe40004741670 */
[----:B------:R-:W-:-:S07]  /*4a10*/  ISETP.LT.OR P5, PT, R19, 0x2, !P0 ;  /* 0x000000021300780c */ /* 0x000fce00047a1670 */
[-C--:B------:R-:W-:Y:S02]  /*4a20*/  @!P4 IMAD R3, R24, R90.reuse, RZ ;  /* 0x0000005a1803c224 */ /* 0x080fe400078e02ff */
[-C--:B------:R-:W-:Y:S02]  /*4a30*/  @!P3 IMAD R25, R25, R90.reuse, RZ ;  /* 0x0000005a1919b224 */ /* 0x080fe400078e02ff */
[-C--:B------:R-:W-:Y:S01]  /*4a40*/  @!P2 IMAD R9, R26, R90.reuse, RZ ;  /* 0x0000005a1a09a224 */ /* 0x080fe200078e02ff */
[----:B------:R0:W-:Y:S01]  /*4a50*/  @!P4 STG.E.U8 desc[UR36][R4.64], R3 ;  /* 0x000000030400c986 */ /* 0x0001e2000c101124 */
[----:B------:R-:W-:Y:S01]  /*4a60*/  ISETP.LT.OR P4, PT, R19, 0x9, !P1 ;  /* 0x000000091300780c */ /* 0x000fe20004f81670 */
[----:B------:R-:W-:Y:S02]  /*4a70*/  @!P5 IMAD R27, R27, R90, RZ ;  /* 0x0000005a1b1bd224 */ /* 0x000fe400078e02ff */
[----:B------:R-:W-:Y:S01]  /*4a80*/  @!P3 STG.E.U8 desc[UR36][R4.64+0x1], R25 ;  /* 0x000001190400b986 */ /* 0x000fe2000c101124 */
[----:B------:R-:W-:-:S03]  /*4a90*/  ISETP.LT.OR P3, PT, R19, 0xa, !P1 ;  /* 0x0000000a1300780c */ /* 0x000fc60004f61670 */
[----:B------:R1:W-:Y:S01]  /*4aa0*/  @!P2 STG.E.U8 desc[UR36][R6.64], R9 ;  /* 0x000000090600a986 */ /* 0x0003e2000c101124 */
[----:B------:R-:W-:-:S03]  /*4ab0*/  ISETP.LT.OR P2, PT, R19, 0x9, !P0 ;  /* 0x000000091300780c */ /* 0x000fc60004741670 */
[----:B------:R-:W-:Y:S01]  /*4ac0*/  @!P5 STG.E.U8 desc[UR36][R6.64+0x1], R27 ;  /* 0x0000011b0600d986 */ /* 0x000fe2000c101124 */
[----:B------:R-:W-:Y:S01]  /*4ad0*/  ISETP.LT.OR P5, PT, R19, 0xa, !P0 ;  /* 0x0000000a1300780c */ /* 0x000fe200047a1670 */
[----:B------:R-:W-:-:S04]  /*4ae0*/  @!P4 IMAD R11, R28, R90, RZ ;  /* 0x0000005a1c0bc224 */ /* 0x000fc800078e02ff */
[-C--:B------:R-:W-:Y:S01]  /*4af0*/  @!P3 IMAD R29, R29, R90.reuse, RZ ;  /* 0x0000005a1d1db224 */ /* 0x080fe200078e02ff */
[----:B------:R-:W-:Y:S01]  /*4b00*/  @!P4 STG.E.U8 desc[UR36][R4.64+0x8], R11 ;  /* 0x0000080b0400c986 */ /* 0x000fe2000c101124 */
[C---:B------:R-:W-:Y:S02]  /*4b10*/  ISETP.LT.OR P4, PT, R19.reuse, 0x11, !P1 ;  /* 0x000000111300780c */ /* 0x040fe40004f81670 */
[-C--:B0-----:R-:W-:Y:S01]  /*4b20*/  @!P2 IMAD R3, R30, R90.reuse, RZ ;  /* 0x0000005a1e03a224 */ /* 0x081fe200078e02ff */
[----:B------:R-:W-:Y:S01]  /*4b30*/  @!P3 STG.E.U8 desc[UR36][R4.64+0x9], R29 ;  /* 0x0000091d0400b986 */ /* 0x000fe2000c101124 */
[----:B------:R-:W-:Y:S02]  /*4b40*/  ISETP.LT.OR P3, PT, R19, 0x12, !P1 ;  /* 0x000000121300780c */ /* 0x000fe40004f61670 */
[----:B------:R-:W-:Y:S01]  /*4b50*/  @!P5 IMAD R31, R31, R90, RZ ;  /* 0x0000005a1f1fd224 */ /* 0x000fe200078e02ff */
[----:B------:R0:W-:Y:S01]  /*4b60*/  @!P2 STG.E.U8 desc[UR36][R6.64+0x8], R3 ;  /* 0x000008030600a986 */ /* 0x0001e2000c101124 */
[----:B------:R-:W-:-:S03]  /*4b70*/  ISETP.LT.OR P2, PT, R19, 0x11, !P0 ;  /* 0x000000111300780c */ /* 0x000fc60004741670 */
[----:B------:R-:W-:Y:S01]  /*4b80*/  @!P5 STG.E.U8 desc[UR36][R6.64+0x9], R31 ;  /* 0x0000091f0600d986 */ /* 0x000fe2000c101124 */
[----:B------:R-:W-:Y:S01]  /*4b90*/  ISETP.LT.OR P5, PT, R19, 0x12, !P0 ;  /* 0x000000121300780c */ /* 0x000fe200047a1670 */
[----:B-1----:R-:W-:-:S04]  /*4ba0*/  @!P4 IMAD R9, R32, R90, RZ ;  /* 0x0000005a2009c224 */ /* 0x002fc800078e02ff */
        /* <DEDUP_REMOVED lines=109> */
[----:B------:R1:W-:Y:S01]  /*5280*/  @!P4 STG.E.U8 desc[UR36][R4.64+0x58], R11 ;  /* 0x0000580b0400c986 */ /* 0x0003e2000c101124 */
        /* <DEDUP_REMOVED lines=13> */
[-C--:B-1----:R-:W-:Y:S01]  /*5360*/  @!P2 IMAD R11, R74, R90.reuse, RZ ;  /* 0x0000005a4a0ba224 */ /* 0x082fe200078e02ff */
[----:B------:R-:W-:Y:S01]  /*5370*/  @!P3 STG.E.U8 desc[UR36][R4.64+0x61], R73 ;  /* 0x000061490400b986 */ /* 0x000fe2000c101124 */
[----:B------:R-:W-:Y:S02]  /*5380*/  ISETP.LT.OR P3, PT, R19, 0x6a, !P1 ;  /* 0x0000006a1300780c */ /* 0x000fe40004f61670 */
[----:B------:R-:W-:Y:S01]  /*5390*/  @!P5 IMAD R75, R75, R90, RZ ;  /* 0x0000005a4b4bd224 */ /* 0x000fe200078e02ff */
[----:B------:R1:W-:Y:S01]  /*53a0*/  @!P2 STG.E.U8 desc[UR36][R6.64+0x60], R11 ;  /* 0x0000600b0600a986 */ /* 0x0003e2000c101124 */
[----:B------:R-:W-:-:S03]  /*53b0*/  ISETP.LT.OR P2, PT, R19, 0x69, !P0 ;  /* 0x000000691300780c */ /* 0x000fc60004741670 */
[----:B------:R-:W-:Y:S01]  /*53c0*/  @!P5 STG.E.U8 desc[UR36][R6.64+0x61], R75 ;  /* 0x0000614b0600d986 */ /* 0x000fe2000c101124 */
[----:B------:R-:W-:Y:S01]  /*53d0*/  ISETP.LT.OR P5, PT, R19, 0x6a, !P0 ;  /* 0x0000006a1300780c */ /* 0x000fe200047a1670 */
[----:B0-----:R-:W-:-:S04]  /*53e0*/  @!P4 IMAD R3, R76, R90, RZ ;  /* 0x0000005a4c03c224 */ /* 0x001fc800078e02ff */
[-C--:B------:R-:W-:Y:S01]  /*53f0*/  @!P3 IMAD R77, R77, R90.reuse, RZ ;  /* 0x0000005a4d4db224 */ /* 0x080fe200078e02ff */
[----:B------:R0:W-:Y:S01]  /*5400*/  @!P4 STG.E.U8 desc[UR36][R4.64+0x68], R3 ;  /* 0x000068030400c986 */ /* 0x0001e2000c101124 */
[C---:B------:R-:W-:Y:S02]  /*5410*/  ISETP.LT.OR P4, PT, R19.reuse, 0x72, !P1 ;  /* 0x000000721300780c */ /* 0x040fe40004f81670 */
[-C--:B--2---:R-:W-:Y:S01]  /*5420*/  @!P2 IMAD R9, R78, R90.reuse, RZ ;  /* 0x0000005a4e09a224 */ /* 0x084fe200078e02ff */
[----:B------:R-:W-:Y:S01]  /*5430*/  @!P3 STG.E.U8 desc[UR36][R4.64+0x69], R77 ;  /* 0x0000694d0400b986 */ /* 0x000fe2000c101124 */
[----:B------:R-:W-:Y:S02]  /*5440*/  ISETP.LT.OR P3, PT, R19, 0x71, !P1 ;  /* 0x000000711300780c */ /* 0x000fe40004f61670 */
[----:B------:R-:W-:Y:S01]  /*5450*/  @!P5 IMAD R79, R79, R90, RZ ;  /* 0x0000005a4f4fd224 */ /* 0x000fe200078e02ff */
[----:B------:R-:W-:Y:S01]  /*5460*/  @!P2 STG.E.U8 desc[UR36][R6.64+0x68], R9 ;  /* 0x000068090600a986 */ /* 0x000fe2000c101124 */
[----:B------:R-:W-:-:S03]  /*5470*/  ISETP.LT.OR P2, PT, R19, 0x71, !P0 ;  /* 0x000000711300780c */ /* 0x000fc60004741670 */
[----:B------:R-:W-:Y:S01]  /*5480*/  @!P5 STG.E.U8 desc[UR36][R6.64+0x69], R79 ;  /* 0x0000694f0600d986 */ /* 0x000fe2000c101124 */
[----:B------:R-:W-:Y:S01]  /*5490*/  ISETP.LT.OR P5, PT, R19, 0x79, !P0 ;  /* 0x000000791300780c */ /* 0x000fe200047a1670 */
[----:B------:R-:W-:-:S04]  /*54a0*/  @!P4 IMAD R81, R81, R90, RZ ;  /* 0x0000005a5151c224 */ /* 0x000fc800078e02ff */
[-C--:B-1----:R-:W-:Y:S01]  /*54b0*/  @!P3 IMAD R11, R80, R90.reuse, RZ ;  /* 0x0000005a500bb224 */ /* 0x082fe200078e02ff */
[----:B------:R-:W-:Y:S01]  /*54c0*/  @!P4 STG.E.U8 desc[UR36][R4.64+0x71], R81 ;  /* 0x000071510400c986 */ /* 0x000fe2000c101124 */
[C---:B------:R-:W-:Y:S02]  /*54d0*/  ISETP.LT.OR P4, PT, R19.reuse, 0x72, !P0 ;  /* 0x000000721300780c */ /* 0x040fe40004781670 */
[C---:B------:R-:W-:Y:S01]  /*54e0*/  ISETP.LT.OR P0, PT, R19.reuse, 0x7a, !P0 ;  /* 0x0000007a1300780c */ /* 0x040fe20004701670 */
[----:B------:R1:W-:Y:S01]  /*54f0*/  @!P3 STG.E.U8 desc[UR36][R4.64+0x70], R11 ;  /* 0x0000700b0400b986 */ /* 0x0003e2000c101124 */
[C---:B------:R-:W-:Y:S01]  /*5500*/  ISETP.LT.OR P3, PT, R19.reuse, 0x79, !P1 ;  /* 0x000000791300780c */ /* 0x040fe20004f61670 */
[----:B0-----:R-:W-:Y:S01]  /*5510*/  @!P2 IMAD R3, R82, R90, RZ ;  /* 0x0000005a5203a224 */ /* 0x001fe200078e02ff */
[----:B------:R-:W-:-:S04]  /*5520*/  ISETP.LT.OR P1, PT, R19, 0x7a, !P1 ;  /* 0x0000007a1300780c */ /* 0x000fc80004f21670 */
[----:B------:R2:W-:Y:S03]  /*5530*/  @!P2 STG.E.U8 desc[UR36][R6.64+0x70], R3 ;  /* 0x000070030600a986 */ /* 0x0005e6000c101124 */
[-C--:B------:R-:W-:Y:S02]  /*5540*/  @!P4 IMAD R83, R83, R90.reuse, RZ ;  /* 0x0000005a5353c224 */ /* 0x080fe400078e02ff */
[-C--:B-1----:R-:W-:Y:S02]  /*5550*/  @!P5 IMAD R11, R86, R90.reuse, RZ ;  /* 0x0000005a560bd224 */ /* 0x082fe400078e02ff */
[-C--:B------:R-:W-:Y:S01]  /*5560*/  @!P3 IMAD R9, R84, R90.reuse, RZ ;  /* 0x0000005a5409b224 */ /* 0x080fe200078e02ff */
[----:B------:R2:W-:Y:S01]  /*5570*/  @!P4 STG.E.U8 desc[UR36][R6.64+0x71], R83 ;  /* 0x000071530600c986 */ /* 0x0005e2000c101124 */
[-C--:B------:R-:W-:Y:S02]  /*5580*/  @!P1 IMAD R85, R85, R90.reuse, RZ ;  /* 0x0000005a55559224 */ /* 0x080fe400078e02ff */
[----:B------:R-:W-:Y:S01]  /*5590*/  @!P0 IMAD R87, R87, R90, RZ ;  /* 0x0000005a57578224 */ /* 0x000fe200078e02ff */
[----:B------:R2:W-:Y:S04]  /*55a0*/  @!P3 STG.E.U8 desc[UR36][R4.64+0x78], R9 ;  /* 0x000078090400b986 */ /* 0x0005e8000c101124 */
[----:B------:R2:W-:Y:S04]  /*55b0*/  @!P1 STG.E.U8 desc[UR36][R4.64+0x79], R85 ;  /* 0x0000795504009986 */ /* 0x0005e8000c101124 */
[----:B------:R2:W-:Y:S04]  /*55c0*/  @!P5 STG.E.U8 desc[UR36][R6.64+0x78], R11 ;  /* 0x0000780b0600d986 */ /* 0x0005e8000c101124 */
[----:B------:R2:W-:Y:S02]  /*55d0*/  @!P0 STG.E.U8 desc[UR36][R6.64+0x79], R87 ;  /* 0x0000795706008986 */ /* 0x0005e4000c101124 */
.L_x_166:
[----:B------:R-:W-:Y:S05]  /*55e0*/  BSYNC B0 ;  /* 0x0000000000007941 */ /* 0x000fea0003800000 */
.L_x_36:
[----:B0-2---:R-:W2:Y:S01]  /*55f0*/  LDL.64 R4, [R1] ;  /* 0x0000000001047983 */ /* 0x005ea20000100a00 */
[----:B------:R-:W-:Y:S01]  /*5600*/  ULDC.64 UR4, c[0x0][0x650] ;  /* 0x0001940000047ab9 */ /* 0x000fe20000000a00 */
[----:B------:R-:W-:Y:S02]  /*5610*/  IMAD.U32 R0, RZ, RZ, UR44 ;  /* 0x0000002cff007e24 */ /* 0x000fe4000f8e00ff */
[----:B------:R-:W-:Y:S02]  /*5620*/  IMAD.MOV.U32 R22, RZ, RZ, -0x1 ;  /* 0xffffffffff167424 */ /* 0x000fe400078e00ff */
[----:B------:R0:W-:Y:S01]  /*5630*/  SYNCS.ARRIVE.TRANS64.A1T0 RZ, [R0+UR46], RZ ;  /* 0x000000ff00ff79a7 */ /* 0x0001e2000810002e */
[----:B------:R-:W-:Y:S02]  /*5640*/  IMAD.MOV.U32 R19, RZ, RZ, -0x1 ;  /* 0xffffffffff137424 */ /* 0x000fe400078e00ff */
[----:B------:R-:W-:Y:S01]  /*5650*/  IMAD.MOV.U32 R18, RZ, RZ, -0x1 ;  /* 0xffffffffff127424 */ /* 0x000fe200078e00ff */
[----:B0-----:R-:W-:-:S02]  /*5660*/  PRMT R0, RZ, 0x7610, R0 ;  /* 0x00007610ff007816 */ /* 0x001fc40000000000 */
[----:B--2---:R-:W-:-:S05]  /*5670*/  LEA R16, P0, R4, R16, 0x1 ;  /* 0x0000001004107211 */ /* 0x004fca00078008ff */
[----:B------:R-:W-:Y:S01]  /*5680*/  IMAD.X R17, R98, 0x1, R17, P0 ;  /* 0x0000000162117824 */ /* 0x000fe200000e0611 */
[----:B------:R-:W-:-:S04]  /*5690*/  ISETP.GE.U32.AND P0, PT, R16, UR4, PT ;  /* 0x0000000410007c0c */ /* 0x000fc8000bf06070 */
[----:B------:R-:W-:-:S13]  /*56a0*/  ISETP.GE.U32.AND.EX P0, PT, R17, UR5, PT, P0 ;  /* 0x0000000511007c0c */ /* 0x000fda000bf06100 */
[----:B------:R-:W-:Y:S05]  /*56b0*/  @P0 BRA `(.L_x_167) ;  /* 0x00000004004c0947 */ /* 0x000fea0003800000 */
[----:B------:R-:W0:Y:S01]  /*56c0*/  LDC.64 R10, c[0x0][0x628] ;  /* 0x00018a00ff0a7b82 */ /* 0x000e220000000a00 */
[----:B------:R-:W2:Y:S01]  /*56d0*/  S2R R12, SR_CTAID.X ;  /* 0x00000000000c7919 */ /* 0x000ea20000002500 */
[----:B------:R-:W-:Y:S02]  /*56e0*/  IMAD.MOV.U32 R8, RZ, RZ, R16 ;  /* 0x000000ffff087224 */ /* 0x000fe400078e0010 */
[----:B------:R-:W-:Y:S01]  /*56f0*/  IMAD.MOV.U32 R9, RZ, RZ, R17 ;  /* 0x000000ffff097224 */ /* 0x000fe200078e0011 */
[----:B------:R-:W3:Y:S03]  /*5700*/  S2R R19, SR_CTAID.Y ;  /* 0x0000000000137919 */ /* 0x000ee60000002600 */
[----:B------:R-:W1:Y:S08]  /*5710*/  LDC R0, c[0x0][0x630] ;  /* 0x00018c00ff007b82 */ /* 0x000e700000000800 */
[----:B------:R-:W1:Y:S01]  /*5720*/  LDC.64 R14, c[0x0][0x620] ;  /* 0x00018800ff0e7b82 */ /* 0x000e620000000a00 */
[----:B0-----:R-:W-:-:S04]  /*5730*/  ISETP.NE.U32.AND P0, PT, R10, RZ, PT ;  /* 0x000000ff0a00720c */ /* 0x001fc80003f05070 */
[----:B------:R-:W-:-:S13]  /*5740*/  ISETP.NE.AND.EX P0, PT, R11, RZ, PT, P0 ;  /* 0x000000ff0b00720c */ /* 0x000fda0003f05300 */
[----:B-123--:R-:W-:Y:S05]  /*5750*/  @!P0 BRA `(.L_x_168) ;  /* 0x0000000000288947 */ /* 0x00efea0003800000 */
[----:B------:R-:W0:Y:S02]  /*5760*/  LDC R3, c[0x0][0x634] ;  /* 0x00018d00ff037b82 */ /* 0x000e240000000800 */
[----:B0-----:R-:W-:-:S05]  /*5770*/  IADD3 R3, P0, R16, R3, RZ ;  /* 0x0000000310037210 */ /* 0x001fca0007f1e0ff */
[----:B------:R-:W-:-:S04]  /*5780*/  IMAD.X R13, RZ, RZ, R17, P0 ;  /* 0x000000ffff0d7224 */ /* 0x000fc800000e0611 */
[----:B------:R-:W-:-:S04]  /*5790*/  IMAD.WIDE.U32 R4, R13, R10, RZ ;  /* 0x0000000a0d047225 */ /* 0x000fc800078e00ff */
[----:B----4-:R-:W-:-:S04]  /*57a0*/  IMAD.WIDE.U32 R6, P0, R3, R11, R4 ;  /* 0x0000000b03067225 */ /* 0x010fc80007800004 */
[----:B------:R-:W-:-:S04]  /*57b0*/  IMAD.WIDE.U32 R4, R3, R10, RZ ;  /* 0x0000000a03047225 */ /* 0x000fc800078e00ff */
[----:B------:R-:W-:Y:S01]  /*57c0*/  IMAD.X R9, RZ, RZ, RZ, P0 ;  /* 0x000000ffff097224 */ /* 0x000fe200000e06ff */
[----:B------:R-:W-:Y:S01]  /*57d0*/  IADD3 RZ, P0, R5, R6, RZ ;  /* 0x0000000605ff7210 */ /* 0x000fe20007f1e0ff */
[----:B------:R-:W-:-:S04]  /*57e0*/  IMAD.MOV.U32 R8, RZ, RZ, R7 ;  /* 0x000000ffff087224 */ /* 0x000fc800078e0007 */
[----:B------:R-:W-:-:S08]  /*57f0*/  IMAD.WIDE.U32.X R8, R13, R11, R8, P0 ;  /* 0x0000000b0d087225 */ /* 0x000fd000000e0408 */
.L_x_168:
[-CC-:B------:R-:W-:Y:S01]  /*5800*/  SHF.R.U64 R18, R8, R0.reuse, R9.reuse ;  /* 0x0000000008127219 */ /* 0x180fe20000001209 */
[----:B------:R-:W0:Y:S01]  /*5810*/  LDC.64 R24, c[0x0][0x640] ;  /* 0x00019000ff187b82 */ /* 0x000e220000000a00 */
[----:B------:R-:W-:Y:S01]  /*5820*/  SHF.R.U32.HI R0, RZ, R0, R9 ;  /* 0x00000000ff007219 */ /* 0x000fe20000011609 */
[----:B------:R-:W-:Y:S01]  /*5830*/  ULDC UR4, c[0x0][0x150] ;  /* 0x0000540000047ab9 */ /* 0x000fe20000000800 */
[----:B------:R-:W-:Y:S02]  /*5840*/  IADD3 R3, P0, RZ, -R18, RZ ;  /* 0x80000012ff037210 */ /* 0x000fe40007f1e0ff */
[----:B----4-:R-:W-:-:S03]  /*5850*/  I2FP.F32.U32 R7, R12 ;  /* 0x0000000c00077245 */ /* 0x010fc60000201000 */
[----:B------:R-:W1:Y:S01]  /*5860*/  LDC R6, c[0x0][0x618] ;  /* 0x00018600ff067b82 */ /* 0x000e620000000800 */
[----:B------:R-:W-:Y:S02]  /*5870*/  IMAD.X R5, RZ, RZ, ~R0, P0 ;  /* 0x000000ffff057224 */ /* 0x000fe400000e0e00 */
[----:B------:R-:W-:Y:S01]  /*5880*/  FMUL R7, R7, UR4 ;  /* 0x0000000407077c20 */ /* 0x000fe20008400000 */
[----:B------:R-:W-:Y:S01]  /*5890*/  ULDC UR4, c[0x0][0x154] ;  /* 0x0000550000047ab9 */ /* 0x000fe20000000800 */
[-C--:B------:R-:W-:Y:S02]  /*58a0*/  IMAD R0, R5, R14.reuse, RZ ;  /* 0x0000000e05007224 */ /* 0x080fe400078e02ff */
[C---:B------:R-:W-:Y:S01]  /*58b0*/  IMAD.WIDE.U32 R4, R3.reuse, R14, R16 ;  /* 0x0000000e03047225 */ /* 0x040fe200078e0010 */
[----:B------:R-:W2:Y:S01]  /*58c0*/  LDC R8, c[0x0][0x608] ;  /* 0x00018200ff087b82 */ /* 0x000ea20000000800 */
[----:B------:R-:W3:Y:S02]  /*58d0*/  F2I.U32.TRUNC.NTZ R7, R7 ;  /* 0x0000000700077305 */ /* 0x000ee4000020f000 */
[----:B------:R-:W-:Y:S01]  /*58e0*/  IMAD R3, R3, R15, R0 ;  /* 0x0000000f03037224 */ /* 0x000fe200078e0200 */
[----:B------:R-:W-:-:S03]  /*58f0*/  I2FP.F32.U32 R0, R19 ;  /* 0x0000001300007245 */ /* 0x000fc60000201000 */
[----:B------:R-:W-:Y:S01]  /*5900*/  IMAD.IADD R3, R5, 0x1, R3 ;  /* 0x0000000105037824 */ /* 0x000fe200078e0203 */
[----:B------:R-:W4:Y:S01]  /*5910*/  LDC R11, c[0x0][0x658] ;  /* 0x00019600ff0b7b82 */ /* 0x000f220000000800 */
[----:B0-----:R-:W-:-:S04]  /*5920*/  ISETP.NE.U32.AND P0, PT, R24, RZ, PT ;  /* 0x000000ff1800720c */ /* 0x001fc80003f05070 */
[----:B------:R-:W-:-:S03]  /*5930*/  ISETP.NE.AND.EX P0, PT, R25, RZ, PT, P0 ;  /* 0x000000ff1900720c */ /* 0x000fc60003f05300 */
[----:B------:R-:W0:Y:S01]  /*5940*/  LDC R9, c[0x0][0x144] ;  /* 0x00005100ff097b82 */ /* 0x000e220000000800 */
[-C--:B-1----:R-:W-:Y:S01]  /*5950*/  SHF.R.U64 R10, R4, R6.reuse, R3 ;  /* 0x00000006040a7219 */ /* 0x082fe20000001203 */
[----:B---3--:R-:W-:Y:S01]  /*5960*/  IMAD.MOV R7, RZ, RZ, -R7 ;  /* 0x000000ffff077224 */ /* 0x008fe200078e0a07 */
[----:B------:R-:W-:Y:S01]  /*5970*/  SHF.R.U32.HI R3, RZ, R6, R3 ;  /* 0x00000006ff037219 */ /* 0x000fe20000011603 */
[----:B------:R-:W-:-:S04]  /*5980*/  FMUL R6, R0, UR4 ;  /* 0x0000000400067c20 */ /* 0x000fc80008400000 */
[----:B------:R-:W1:Y:S01]  /*5990*/  LDC R20, c[0x0][0x148] ;  /* 0x00005200ff147b82 */ /* 0x000e620000000800 */
[----:B------:R3:W0:Y:S01]  /*59a0*/  F2I.U32.TRUNC.NTZ R14, R6 ;  /* 0x00000006000e7305 */ /* 0x000622000020f000 */
[-CC-:B--2---:R-:W-:Y:S02]  /*59b0*/  SHF.R.U64 R13, R10, R8.reuse, R3.reuse ;  /* 0x000000080a0d7219 */ /* 0x184fe40000001203 */
[----:B------:R-:W-:-:S04]  /*59c0*/  SHF.R.U32.HI R0, RZ, R8, R3 ;  /* 0x00000008ff007219 */ /* 0x000fc80000011603 */
[----:B------:R-:W2:Y:S01]  /*59d0*/  LDC R21, c[0x0][0x648] ;  /* 0x00019200ff157b82 */ /* 0x000ea20000000800 */
[-CC-:B----4-:R-:W-:Y:S02]  /*59e0*/  SHF.R.U64 R15, R13, R11.reuse, R0.reuse ;  /* 0x0000000b0d0f7219 */ /* 0x190fe40000001200 */
[----:B------:R-:W-:-:S03]  /*59f0*/  SHF.R.U32.HI R5, RZ, R11, R0 ;  /* 0x0000000bff057219 */ /* 0x000fc60000011600 */
[----:B------:R-:W-:Y:S02]  /*5a00*/  IMAD.MOV.U32 R4, RZ, RZ, R15 ;  /* 0x000000ffff047224 */ /* 0x000fe400078e000f */
[----:B------:R-:W4:Y:S01]  /*5a10*/  LDC R26, c[0x0][0x638] ;  /* 0x00018e00ff1a7b82 */ /* 0x000f220000000800 */
[----:B0-----:R-:W-:-:S07]  /*5a20*/  IMAD R22, R9, R7, R12 ;  /* 0x0000000709167224 */ /* 0x001fce00078e020c */
[----:B------:R-:W0:Y:S08]  /*5a30*/  LDC R27, c[0x0][0x610] ;  /* 0x00018400ff1b7b82 */ /* 0x000e300000000800 */
[----:B------:R-:W0:Y:S01]  /*5a40*/  LDC R28, c[0x0][0x600] ;  /* 0x00018000ff1c7b82 */ /* 0x000e220000000800 */
[----:B-123--:R-:W-:Y:S05]  /*5a50*/  @!P0 BRA `(.L_x_169) ;  /* 0x0000000000288947 */ /* 0x00efea0003800000 */
[----:B------:R-:W1:Y:S02]  /*5a60*/  LDC R0, c[0x0][0x64c] ;  /* 0x00019300ff007b82 */ /* 0x000e640000000800 */
[----:B-1----:R-:W-:-:S05]  /*5a70*/  IADD3 R3, P0, R15, R0, RZ ;  /* 0x000000000f037210 */ /* 0x002fca0007f1e0ff */
        /* <DEDUP_REMOVED lines=8> */
.L_x_169:
[----:B------:R-:W-:Y:S01]  /*5b00*/  ISETP.NE.AND P0, PT, R2, 0x1, PT ;  /* 0x000000010200780c */ /* 0x000fe20003f05270 */
[----:B------:R-:W-:Y:S01]  /*5b10*/  IMAD.MOV R14, RZ, RZ, -R14 ;  /* 0x000000ffff0e7224 */ /* 0x000fe200078e0a0e */
[----:B------:R-:W-:Y:S02]  /*5b20*/  SHF.R.U64 R0, R4, R21, R5 ;  /* 0x0000001504007219 */ /* 0x000fe40000001205 */
[----:B------:R-:W-:Y:S02]  /*5b30*/  LOP3.LUT R3, R13, R100, RZ, 0xc0, !PT ;  /* 0x000000640d037212 */ /* 0x000fe400078ec0ff */
[----:B------:R-:W-:Y:S01]  /*5b40*/  LOP3.LUT R5, R10, R99, RZ, 0xc0, !PT ;  /* 0x000000630a057212 */ /* 0x000fe200078ec0ff */
[----:B------:R-:W-:Y:S02]  /*5b50*/  IMAD.MOV R4, RZ, RZ, -R0 ;  /* 0x000000ffff047224 */ /* 0x000fe400078e0a00 */
[----:B------:R-:W-:Y:S02]  /*5b60*/  IMAD R3, R96, R0, R3 ;  /* 0x0000000060037224 */ /* 0x000fe400078e0203 */
[----:B----4-:R-:W-:-:S02]  /*5b70*/  IMAD R0, R4, R26, R15 ;  /* 0x0000001a04007224 */ /* 0x010fc400078e020f */
[----:B------:R-:W-:Y:S02]  /*5b80*/  @P0 IMAD R22, R20, R14, R19 ;  /* 0x0000000e14160224 */ /* 0x000fe400078e0213 */
[----:B------:R-:W-:Y:S02]  /*5b90*/  IMAD.MOV.U32 R4, RZ, RZ, 0x1 ;  /* 0x00000001ff047424 */ /* 0x000fe400078e00ff */
[----:B0-----:R-:W-:Y:S02]  /*5ba0*/  IMAD R22, R3, R27, R22 ;  /* 0x0000001b03167224 */ /* 0x001fe400078e0216 */
[----:B------:R-:W-:Y:S01]  /*5bb0*/  IMAD R3, R0, R28, R5 ;  /* 0x0000001c00037224 */ /* 0x000fe200078e0205 */
[----:B------:R-:W-:-:S04]  /*5bc0*/  PRMT R0, R4, 0x7610, R0 ;  /* 0x0000761004007816 */ /* 0x000fc80000000000 */
[----:B------:R-:W-:Y:S02]  /*5bd0*/  SEL R19, R3, R22, !P0 ;  /* 0x0000001603137207 */ /* 0x000fe40004000000 */
[----:B------:R-:W-:-:S07]  /*5be0*/  SEL R22, R22, R3, !P0 ;  /* 0x0000000316167207 */ /* 0x000fce0004000000 */
.L_x_167:
[----:B------:R-:W-:Y:S01]  /*5bf0*/  LOP3.LUT P0, RZ, R0, 0xff, RZ, 0xc0, !PT ;  /* 0x000000ff00ff7812 */ /* 0x000fe2000780c0ff */
[----:B------:R-:W-:Y:S01]  /*5c00*/  UIMAD.WIDE.U32 UR4, UR38, -0x55555555, URZ ;  /* 0xaaaaaaab260478a5 */ /* 0x000fe2000f8e003f */
[----:B------:R-:W-:-:S03]  /*5c10*/  LOP3.LUT R103, R103, 0x1, RZ, 0x3c, !PT ;  /* 0x0000000167677812 */ /* 0x000fc600078e3cff */
[----:B------:R-:W-:-:S04]  /*5c20*/  USHF.R.U32.HI UR4, URZ, 0x1, UR5 ;  /* 0x000000013f047899 */ /* 0x000fc80008011605 */
[----:B------:R-:W-:-:S04]  /*5c30*/  UIMAD UR38, UR4, -0x3, UR38 ;  /* 0xfffffffd042678a4 */ /* 0x000fc8000f8e0226 */
[----:B------:R-:W-:Y:S08]  /*5c40*/  @P0 BRA `(.L_x_170) ;  /* 0xffffffb800b00947 */ /* 0x000ff0000383ffff */
[----:B------:R-:W-:Y:S05]  /*5c50*/  EXIT ;  /* 0x000000000000794d */ /* 0x000fea0003800000 */
.L_x_17:
[----:B------:R-:W-:-:S08]  /*5c60*/  ISETP.NE.AND P0, PT, R14, RZ, PT ;  /* 0x000000ff0e00720c */ /* 0x000fd00003f05270 */
[----:B0-----:R-:W0:-:S00]  /*5c70*/  USETMAXREG.DEALLOC.CTAPOOL 0x28 ;  /* 0x00000028000079c8 */ /* 0x001e0000080e0500 */
[----:B------:R-:W-:Y:S05]  /*5c80*/  @P0 EXIT ;  /* 0x000000000000094d */ /* 0x000fea0003800000 */
[----:B0-----:R-:W-:Y:S01]  /*5c90*/  LOP3.LUT P0, RZ, R8, 0xff, RZ, 0xc0, !PT ;  /* 0x000000ff08ff7812 */ /* 0x001fe2000780c0ff */
[----:B------:R-:W-:Y:S02]  /*5ca0*/  IMAD.MOV.U32 R3, RZ, RZ, 0x1 ;  /* 0x00000001ff037424 */ /* 0x000fe400078e00ff */
[----:B------:R-:W-:-:S10]  /*5cb0*/  IMAD.MOV.U32 R8, RZ, RZ, RZ ;  /* 0x000000ffff087224 */ /* 0x000fd400078e00ff */
[----:B------:R-:W-:Y:S05]  /*5cc0*/  @!P0 BRA `(.L_x_171) ;  /* 0x0000000c00648947 */ /* 0x000fea0003800000 */
[----:B------:R-:W0:Y:S01]  /*5cd0*/  S2UR UR9, SR_CgaCtaId ;  /* 0x00000000000979c3 */ /* 0x000e220000008800 */
[----:B------:R-:W-:Y:S01]  /*5ce0*/  ULDC UR5, c[0x0][0x658] ;  /* 0x0001960000057ab9 */ /* 0x000fe20000000800 */
[----:B------:R-:W-:Y:S01]  /*5cf0*/  UMOV UR10, 0xffffffff ;  /* 0xffffffff000a7882 */ /* 0x000fe20000000000 */
[----:B------:R-:W-:Y:S01]  /*5d00*/  UMOV UR11, 0x1 ;  /* 0x00000001000b7882 */ /* 0x000fe20000000000 */
[----:B------:R-:W-:Y:S01]  /*5d10*/  USHF.L.U32 UR10, UR10, UR5, URZ ;  /* 0x000000050a0a7299 */ /* 0x000fe2000800063f */
[----:B------:R-:W-:Y:S01]  /*5d20*/  LOP3.LUT P0, RZ, R5, 0x1f, RZ, 0xc0, !PT ;  /* 0x0000001f05ff7812 */ /* 0x000fe2000780c0ff */
[----:B------:R-:W-:Y:S01]  /*5d30*/  BSSY B0, `(.L_x_171) ;  /* 0x00000d2000007945 */ /* 0x000fe20003800000 */
[C---:B------:R-:W-:Y:S01]  /*5d40*/  ISETP.NE.AND P2, PT, R4.reuse, RZ, PT ;  /* 0x000000ff0400720c */ /* 0x040fe20003f45270 */
[----:B------:R-:W-:Y:S01]  /*5d50*/  IMAD.MOV.U32 R10, RZ, RZ, 0x1 ;  /* 0x00000001ff0a7424 */ /* 0x000fe200078e00ff */
[----:B------:R-:W-:Y:S01]  /*5d60*/  ISETP.NE.OR P0, PT, R4, RZ, !P0 ;  /* 0x000000ff0400720c */ /* 0x000fe20004705670 */
[----:B------:R-:W-:Y:S01]  /*5d70*/  IMAD.MOV.U32 R3, RZ, RZ, 0x1 ;  /* 0x00000001ff037424 */ /* 0x000fe200078e00ff */
[----:B------:R-:W-:Y:S01]  /*5d80*/  LOP3.LUT R9, R23, 0x2, RZ, 0xfc, !PT ;  /* 0x0000000217097812 */ /* 0x000fe200078efcff */
[----:B------:R-:W-:Y:S01]  /*5d90*/  IMAD.MOV.U32 R8, RZ, RZ, RZ ;  /* 0x000000ffff087224 */ /* 0x000fe200078e00ff */
[----:B------:R-:W-:Y:S01]  /*5da0*/  ULDC UR4, c[0x0][0x600] ;  /* 0x0001800000047ab9 */ /* 0x000fe20000000800 */
[----:B------:R-:W-:Y:S01]  /*5db0*/  UMOV UR18, 0x5 ;  /* 0x0000000500127882 */ /* 0x000fe20000000000 */
[----:B------:R-:W-:-:S02]  /*5dc0*/  UIADD3 UR26, UR40, 0x1, URZ ;  /* 0x00000001281a7890 */ /* 0x000fc4000fffe03f */
[----:B------:R-:W-:Y:S02]  /*5dd0*/  UIADD3 UR4, UR4, -0x1, URZ ;  /* 0xffffffff04047890 */ /* 0x000fe4000fffe03f */
[----:B------:R-:W-:Y:S01]  /*5de0*/  USHF.L.U32 UR5, UR11, UR5, URZ ;  /* 0x000000050b057299 */ /* 0x000fe2000800063f */
[----:B------:R-:W-:Y:S01]  /*5df0*/  ULDC.64 UR24, c[0x0][0x198] ;  /* 0x0000660000187ab9 */ /* 0x000fe20000000a00 */
[----:B0-----:R-:W-:Y:S02]  /*5e00*/  ULOP3.LUT UR8, UR9, 0x1, URZ, 0xc0, !UPT ;  /* 0x0000000109087892 */ /* 0x001fe4000f8ec03f */
[----:B------:R-:W-:Y:S02]  /*5e10*/  USHF.L.U32 UR7, UR9, 0xd, URZ ;  /* 0x0000000d09077899 */ /* 0x000fe4000800063f */
[----:B------:R-:W-:Y:S02]  /*5e20*/  USHF.R.U32.HI UR27, URZ, 0x1, UR9 ;  /* 0x000000013f1b7899 */ /* 0x000fe40008011609 */
[----:B------:R-:W-:-:S02]  /*5e30*/  USHF.L.U32 UR6, UR9, 0x6, URZ ;  /* 0x0000000609067899 */ /* 0x000fc4000800063f */
[----:B------:R-:W-:Y:S02]  /*5e40*/  ULOP3.LUT UR9, UR9, 0xfffffffe, URZ, 0xc0, !UPT ;  /* 0xfffffffe09097892 */ /* 0x000fe4000f8ec03f */
[----:B------:R-:W-:Y:S02]  /*5e50*/  UISETP.GT.U32.AND UP0, UPT, UR8, 0xffff, UPT ;  /* 0x0000ffff0800788c */ /* 0x000fe4000bf04070 */
[----:B------:R-:W-:Y:S02]  /*5e60*/  ULOP3.LUT UR13, UR7, 0x2000, URZ, 0xc0, !UPT ;  /* 0x00002000070d7892 */ /* 0x000fe4000f8ec03f */
[----:B------:R-:W-:Y:S02]  /*5e70*/  ULOP3.LUT UR7, URZ, UR10, URZ, 0x33, !UPT ;  /* 0x0000000a3f077292 */ /* 0x000fe4000f8e333f */
[----:B------:R-:W-:Y:S02]  /*5e80*/  USHF.L.U32 UR10, UR11, UR9, URZ ;  /* 0x000000090b0a7299 */ /* 0x000fe4000800063f */
[----:B------:R-:W-:-:S02]  /*5e90*/  ULOP3.LUT UR9, UR9, 0x1, URZ, 0xfc, !UPT ;  /* 0x0000000109097892 */ /* 0x000fc4000f8efc3f */
[----:B------:R-:W-:Y:S02]  /*5ea0*/  USEL UR8, UR8, 0xffff, !UP0 ;  /* 0x0000ffff08087887 */ /* 0x000fe4000c000000 */
[----:B------:R-:W-:Y:S02]  /*5eb0*/  USHF.L.U32 UR9, UR11, UR9, URZ ;  /* 0x000000090b097299 */ /* 0x000fe4000800063f */
[----:B------:R-:W-:Y:S02]  /*5ec0*/  ULOP3.LUT UR8, UR8, 0xffff, URZ, 0xc0, !UPT ;  /* 0x0000ffff08087892 */ /* 0x000fe4000f8ec03f */
[----:B------:R-:W-:Y:S02]  /*5ed0*/  ULEA UR28, UR27, 0x100, 0xc ;  /* 0x000001001b1c7891 */ /* 0x000fe4000f8e603f */
[----:B------:R-:W-:Y:S02]  /*5ee0*/  ULOP3.LUT UR6, UR6, 0x40, URZ, 0xc0, !UPT ;  /* 0x0000004006067892 */ /* 0x000fe4000f8ec03f */
[----:B------:R-:W-:-:S02]  /*5ef0*/  UIADD3 UR13, UR13, 0x6100, URZ ;  /* 0x000061000d0d7890 */ /* 0x000fc4000fffe03f */
[----:B------:R-:W-:Y:S02]  /*5f00*/  ULOP3.LUT UR19, UR10, UR9, URZ, 0xfc, !UPT ;  /* 0x000000090a137292 */ /* 0x000fe4000f8efc3f */
[----:B------:R-:W-:-:S12]  /*5f10*/  USHF.L.U32 UR18, UR18, UR8, URZ ;  /* 0x0000000812127299 */ /* 0x000fd8000800063f */
.L_x_183:
[----:B------:R-:W-:-:S03]  /*5f20*/  UMOV UR8, 0xffffffff ;  /* 0xffffffff00087882 */ /* 0x000fc60000000000 */
[----:B------:R-:W-:Y:S05]  /*5f30*/  BRA.DIV UR8, `(.L_x_172) ;  /* 0x0000000e08c07947 */ /* 0x000fea000b800000 */
[----:B------:R-:W-:-:S13]  /*5f40*/  ELECT P6, URZ, PT ;  /* 0x00000000003f782f */ /* 0x000fda00038c0000 */
.L_x_195:
[----:B------:R-:W0:Y:S01]  /*5f50*/  LDC R4, c[0x0][0x28c] ;  /* 0x0000a300ff047b82 */ /* 0x000e220000000800 */
[----:B------:R-:W-:Y:S01]  /*5f60*/  BSSY B1, `(.L_x_173) ;  /* 0x000003a000017945 */ /* 0x000fe20003800000 */
[----:B0-----:R-:W-:-:S13]  /*5f70*/  ISETP.LT.OR P6, PT, R4, 0x1, !P6 ;  /* 0x000000010400780c */ /* 0x001fda00077c1670 */
[----:B------:R-:W-:Y:S05]  /*5f80*/  @P6 BRA `(.L_x_174) ;  /* 0x0000000000dc6947 */ /* 0x000fea0003800000 */
[----:B------:R-:W-:Y:S01]  /*5f90*/  LEA R22, R22, UR27, 0x1 ;  /* 0x0000001b16167c11 */ /* 0x000fe2000f8e08ff */
[----:B------:R-:W-:Y:S01]  /*5fa0*/  IMAD.MOV.U32 R13, RZ, RZ, RZ ;  /* 0x000000ffff0d7224 */ /* 0x000fe200078e00ff */
[----:B------:R-:W-:Y:S01]  /*5fb0*/  LEA R19, R19, UR6, 0x7 ;  /* 0x0000000613137c11 */ /* 0x000fe2000f8e38ff */
[----:B------:R-:W-:Y:S02]  /*5fc0*/  IMAD.U32 R14, RZ, RZ, UR26 ;  /* 0x0000001aff0e7e24 */ /* 0x000fe4000f8e00ff */
[----:B------:R-:W-:Y:S02]  /*5fd0*/  IMAD.MOV.U32 R4, RZ, RZ, R3 ;  /* 0x000000ffff047224 */ /* 0x000fe400078e0003 */
[----:B------:R-:W-:Y:S02]  /*5fe0*/  IMAD.MOV.U32 R5, RZ, RZ, R8 ;  /* 0x000000ffff057224 */ /* 0x000fe400078e0008 */
[----:B------:R-:W-:-:S07]  /*5ff0*/  IMAD.SHL.U32 R22, R22, 0x20, RZ ;  /* 0x0000002016167824 */ /* 0x000fce00078e00ff */
.L_x_178:
[----:B------:R-:W0:Y:S01]  /*6000*/  S2R R7, SR_CgaCtaId ;  /* 0x0000000000077919 */ /* 0x000e220000008800 */
[----:B------:R-:W-:-:S04]  /*6010*/  MOV R6, 0x400 ;  /* 0x0000040000067802 */ /* 0x000fc80000000f00 */
[----:B0-----:R-:W-:Y:S02]  /*6020*/  LEA R12, R7, R6, 0x18 ;  /* 0x00000006070c7211 */ /* 0x001fe400078ec0ff */
[----:B------:R-:W-:Y:S01]  /*6030*/  SHF.L.U32 R6, R4, 0x1f, RZ ;  /* 0x0000001f04067819 */ /* 0x000fe200000006ff */
[----:B------:R-:W0:Y:S02]  /*6040*/  @!P2 LDC R7, c[0x0][0x500] ;  /* 0x00014000ff07ab82 */ /* 0x000e240000000800 */
[----:B------:R-:W-:-:S04]  /*6050*/  IMAD R11, R5, 0x8, R12 ;  /* 0x00000008050b7824 */ /* 0x000fc800078e020c */
[----:B------:R-:W1:Y:S02]  /*6060*/  SYNCS.PHASECHK.TRANS64.TRYWAIT P1, [R11+URZ+0x18], R6 ;  /* 0x000018060b0075a7 */ /* 0x000e64000802017f */
[----:B-1----:R-:W-:Y:S05]  /*6070*/  @!P1 BRA `(.L_x_175) ;  /* 0x0000000c00909947 */ /* 0x002fea0003800000 */
.L_x_196:
[----:B-1----:R-:W-:Y:S01]  /*6080*/  PRMT R6, R9, 0x9910, RZ ;  /* 0x0000991009067816 */ /* 0x002fe200000000ff */
[----:B0-----:R0:W-:Y:S03]  /*6090*/  @!P2 SYNCS.ARRIVE.TRANS64 RZ, [R11+URZ], R7 ;  /* 0x000000070bffa9a7 */ /* 0x0011e6000800003f */
[----:B------:R-:W-:-:S13]  /*60a0*/  ISETP.NE.AND P1, PT, R6, 0x2, PT ;  /* 0x000000020600780c */ /* 0x000fda0003f25270 */
[----:B0-----:R-:W-:Y:S05]  /*60b0*/  @P1 BRA `(.L_x_176) ;  /* 0x0000000000041947 */ /* 0x001fea0003800000 */
[----:B------:R-:W-:Y:S01]  /*60c0*/  BPT.TRAP 0x1 ;  /* 0x000000040000795c */ /* 0x000fe20000300000 */
.L_x_176:
[----:B------:R-:W-:Y:S05]  /*60d0*/  @P0 BRA `(.L_x_177) ;  /* 0x0000000000040947 */ /* 0x000fea0003800000 */
[----:B------:R-:W-:Y:S01]  /*60e0*/  BPT.TRAP 0x1 ;  /* 0x000000040000795c */ /* 0x000fe20000300000 */
.L_x_177:
[----:B------:R-:W-:Y:S01]  /*60f0*/  R2UR UR11, R5 ;  /* 0x00000000050b72ca */ /* 0x000fe200000e0000 */
[----:B------:R-:W-:Y:S01]  /*6100*/  VIADD R14, R14, 0xffffffff ;  /* 0xffffffff0e0e7836 */ /* 0x000fe20000000000 */
[----:B------:R-:W-:Y:S01]  /*6110*/  R2UR UR21, R12 ;  /* 0x000000000c1572ca */ /* 0x000fe200000e0000 */
[----:B------:R-:W-:Y:S01]  /*6120*/  UIADD3 UR14, UP0, UR24, 0xf0, URZ ;  /* 0x000000f0180e7890 */ /* 0x000fe2000ff1e03f */
[----:B------:R-:W-:Y:S01]  /*6130*/  R2UR UR22, R22 ;  /* 0x00000000161672ca */ /* 0x000fe200000e0000 */
[----:B------:R-:W-:Y:S01]  /*6140*/  UIADD3 UR30, UP1, UR24, 0x1f0, URZ ;  /* 0x000001f0181e7890 */ /* 0x000fe2000ff3e03f */
[----:B------:R-:W-:Y:S01]  /*6150*/  R2UR UR9, R11 ;  /* 0x000000000b0972ca */ /* 0x000fe200000e0000 */
[----:B------:R-:W-:Y:S01]  /*6160*/  UIADD3.X UR15, URZ, UR25, URZ, UP0, !UPT ;  /* 0x000000193f0f7290 */ /* 0x000fe200087fe43f */
[----:B------:R-:W-:Y:S01]  /*6170*/  R2UR UR10, R13 ;  /* 0x000000000d0a72ca */ /* 0x000fe200000e0000 */
[----:B------:R-:W-:Y:S01]  /*6180*/  UPRMT UR20, URZ, 0x5410, UR18 ;  /* 0x000054103f147896 */ /* 0x000fe20008000012 */
[----:B------:R-:W-:Y:S01]  /*6190*/  R2UR UR12, R18 ;  /* 0x00000000120c72ca */ /* 0x000fe200000e0000 */
[----:B------:R-:W-:Y:S01]  /*61a0*/  VIADD R5, R5, 0x1 ;  /* 0x0000000105057836 */ /* 0x000fe20000000000 */
[----:B------:R-:W-:Y:S01]  /*61b0*/  R2UR UR23, R19 ;  /* 0x00000000131772ca */ /* 0x000fe200000e0000 */
[----:B------:R-:W-:Y:S01]  /*61c0*/  ULEA UR8, UR11, UR28, 0xd ;  /* 0x0000001c0b087291 */ /* 0x000fe2000f8e683f */
[----:B------:R-:W-:Y:S01]  /*61d0*/  ISETP.GT.AND P3, PT, R14, 0x1, PT ;  /* 0x000000010e00780c */ /* 0x000fe20003f64270 */
[----:B------:R-:W-:Y:S01]  /*61e0*/  ULEA UR11, UR11, UR13, 0xe ;  /* 0x0000000d0b0b7291 */ /* 0x000fe2000f8e703f */
[----:B------:R-:W-:Y:S01]  /*61f0*/  ISETP.NE.AND P1, PT, R5, 0x3, PT ;  /* 0x000000030500780c */ /* 0x000fe20003f25270 */
[----:B------:R-:W-:Y:S01]  /*6200*/  UIADD3 UR8, UR21, UR8, URZ ;  /* 0x0000000815087290 */ /* 0x000fe2000fffe03f */
[----:B------:R-:W-:Y:S01]  /*6210*/  VIADD R13, R13, 0x80 ;  /* 0x000000800d0d7836 */ /* 0x000fe20000000000 */
[----:B------:R-:W-:Y:S01]  /*6220*/  UIADD3 UR21, UR21, UR11, URZ ;  /* 0x0000000b15157290 */ /* 0x000fe2000fffe03f */
[----:B------:R-:W-:Y:S01]  /*6230*/  SEL R7, RZ, 0x1, P1 ;  /* 0x00000001ff077807 */ /* 0x000fe20000800000 */
[----:B------:R-:W-:Y:S01]  /*6240*/  UPRMT UR29, URZ, 0x5410, UR19 ;  /* 0x000054103f1d7896 */ /* 0x000fe20008000013 */
[----:B------:R-:W-:Y:S01]  /*6250*/  SEL R5, R5, RZ, P1 ;  /* 0x000000ff05057207 */ /* 0x000fe20000800000 */
[----:B------:R-:W-:Y:S01]  /*6260*/  UIADD3.X UR31, URZ, UR25, URZ, UP1, !UPT ;  /* 0x000000193f1f7290 */ /* 0x000fe20008ffe43f */
[----:B------:R-:W-:Y:S01]  /*6270*/  LOP3.LUT R4, R4, R7, RZ, 0x3c, !PT ;  /* 0x0000000704047212 */ /* 0x000fe200078e3cff */
[----:B------:R-:W-:Y:S01]  /*6280*/  UMOV UR16, 0x0 ;  /* 0x0000000000107882 */ /* 0x000fe20000000000 */
[----:B------:R-:W-:Y:S01]  /*6290*/  UMOV UR17, 0x10000000 ;  /* 0x1000000000117882 */ /* 0x000fe20000000000 */
[----:B------:R-:W-:-:S02]  /*62a0*/  UMOV UR11, UR22 ;  /* 0x00000016000b7c82 */ /* 0x000fc40008000000 */
[----:B------:R0:W-:Y:S02]  /*62b0*/  UTMALDG.3D.MULTICAST [UR8], [UR14], UR20, desc[UR16] ;  /* 0x000010080e0073b4 */ /* 0x0001e40008011814 */
[----:B0-----:R-:W-:Y:S01]  /*62c0*/  UMOV UR8, UR21 ;  /* 0x0000001500087c82 */ /* 0x001fe20008000000 */
[----:B------:R-:W-:Y:S02]  /*62d0*/  UMOV UR11, UR23 ;  /* 0x00000017000b7c82 */ /* 0x000fe40008000000 */
[----:B------:R0:W-:Y:S02]  /*62e0*/  UTMALDG.3D.MULTICAST [UR8], [UR30], UR29, desc[UR16] ;  /* 0x000010081e0073b4 */ /* 0x0001e4000801181d */
[----:B0-----:R-:W-:Y:S05]  /*62f0*/  @P3 BRA `(.L_x_178) ;  /* 0xfffffffc00403947 */ /* 0x001fea000383ffff */
.L_x_174:
[----:B------:R-:W-:Y:S05]  /*6300*/  BSYNC B1 ;  /* 0x0000000000017941 */ /* 0x000fea0003800000 */
.L_x_173:
[----:B------:R-:W2:Y:S01]  /*6310*/  LDL.64 R20, [R1] ;  /* 0x0000000001147983 */ /* 0x000ea20000100a00 */
[----:B------:R-:W-:Y:S01]  /*6320*/  LOP3.LUT P4, RZ, R10, 0xff, RZ, 0xc0, !PT ;  /* 0x000000ff0aff7812 */ /* 0x000fe2000788c0ff */
[----:B------:R-:W-:Y:S01]  /*6330*/  VIADD R7, R8, UR40 ;  /* 0x0000002808077c36 */ /* 0x000fe20008000000 */
[----:B------:R-:W-:Y:S01]  /*6340*/  ULDC.64 UR8, c[0x0][0x650] ;  /* 0x0001940000087ab9 */ /* 0x000fe20000000a00 */
[----:B------:R-:W-:Y:S01]  /*6350*/  IMAD.U32 R8, RZ, RZ, UR40 ;  /* 0x00000028ff087e24 */ /* 0x000fe2000f8e00ff */
[----:B------:R-:W-:Y:S01]  /*6360*/  UISETP.GE.U32.AND UP0, UPT, UR40, 0x3, UPT ;  /* 0x000000032800788c */ /* 0x000fe2000bf06070 */
[----:B------:R-:W-:Y:S01]  /*6370*/  BSSY B1, `(.L_x_179) ;  /* 0x000006b000017945 */ /* 0x000fe20003800000 */
[----:B------:R-:W-:Y:S01]  /*6380*/  ISETP.GT.U32.AND P1, PT, R7, 0x2, PT ;  /* 0x000000020700780c */ /* 0x000fe20003f24070 */
[----:B------:R-:W-:Y:S01]  /*6390*/  IMAD.MOV.U32 R22, RZ, RZ, -0x1 ;  /* 0xffffffffff167424 */ /* 0x000fe200078e00ff */
[----:B------:R-:W-:Y:S01]  /*63a0*/  PRMT R10, RZ, 0x7610, R10 ;  /* 0x00007610ff0a7816 */ /* 0x000fe2000000000a */
[----:B------:R-:W-:Y:S01]  /*63b0*/  IMAD.MOV.U32 R19, RZ, RZ, -0x1 ;  /* 0xffffffffff137424 */ /* 0x000fe200078e00ff */
[----:B------:R-:W-:Y:S01]  /*63c0*/  ISETP.LT.U32.AND P1, PT, R8, 0x3, P1 ;  /* 0x000000030800780c */ /* 0x000fe20000f21070 */
[----:B------:R-:W-:Y:S01]  /*63d0*/  IMAD.MOV.U32 R18, RZ, RZ, -0x1 ;  /* 0xffffffffff127424 */ /* 0x000fe200078e00ff */
[----:B------:R-:W-:Y:S01]  /*63e0*/  PLOP3.LUT P3, PT, PT, PT, UP0, 0x80, 0x0 ;  /* 0x000000000000781c */ /* 0x000fe20003f6f008 */
[----:B------:R-:W0:Y:S01]  /*63f0*/  @P4 S2R R5, SR_CgaCtaId ;  /* 0x0000000000054919 */ /* 0x000e220000008800 */
[----:B------:R-:W-:-:S04]  /*6400*/  @P4 MOV R4, 0x400 ;  /* 0x0000040000044802 */ /* 0x000fc80000000f00 */
[----:B0-----:R-:W-:Y:S01]  /*6410*/  @P4 LEA R6, R5, R4, 0x18 ;  /* 0x0000000405064211 */ /* 0x001fe200078ec0ff */
[----:B------:R-:W-:Y:S01]  /*6420*/  IMAD.WIDE.U32 R4, R7, -0x55555555, RZ ;  /* 0xaaaaaaab07047825 */ /* 0x000fe200078e00ff */
[----:B------:R-:W-:Y:S02]  /*6430*/  SEL R4, RZ, 0x1, !P1 ;  /* 0x00000001ff047807 */ /* 0x000fe40004800000 */
[----:B------:R0:W-:Y:S02]  /*6440*/  @P4 SYNCS.ARRIVE.TRANS64.A1T0 RZ, [R6+URZ+0x68], RZ ;  /* 0x000068ff06ff49a7 */ /* 0x0001e4000810003f */
[----:B------:R-:W-:Y:S02]  /*6450*/  LOP3.LUT R3, R3, R4, RZ, 0x3c, !PT ;  /* 0x0000000403037212 */ /* 0x000fe400078e3cff */
[----:B------:R-:W-:Y:S02]  /*6460*/  PRMT R4, RZ, 0x7610, R4 ;  /* 0x00007610ff047816 */ /* 0x000fe40000000004 */
[----:B0-----:R-:W-:-:S04]  /*6470*/  SHF.R.U32.HI R6, RZ, 0x1, R5 ;  /* 0x00000001ff067819 */ /* 0x001fc80000011605 */
[----:B------:R-:W-:Y:S01]  /*6480*/  @P3 LOP3.LUT R3, R3, 0x1, R6, 0x78, !PT ;  /* 0x0000000103033812 */ /* 0x000fe200078e7806 */
[----:B------:R-:W-:Y:S01]  /*6490*/  IMAD R8, R6, -0x3, R7 ;  /* 0xfffffffd06087824 */ /* 0x000fe200078e0207 */
[----:B--2---:R-:W-:-:S04]  /*64a0*/  IADD3 R16, P4, R16, R20, RZ ;  /* 0x0000001410107210 */ /* 0x004fc80007f9e0ff */
[----:B------:R-:W-:Y:S01]  /*64b0*/  ISETP.GE.U32.AND P1, PT, R16, UR8, PT ;  /* 0x0000000810007c0c */ /* 0x000fe2000bf26070 */
[----:B------:R-:W-:-:S05]  /*64c0*/  IMAD.X R17, R17, 0x1, R0, P4 ;  /* 0x0000000111117824 */ /* 0x000fca00020e0600 */
[----:B------:R-:W-:-:S13]  /*64d0*/  ISETP.GE.U32.AND.EX P1, PT, R17, UR9, PT, P1 ;  /* 0x0000000911007c0c */ /* 0x000fda000bf26110 */
[----:B------:R-:W-:Y:S05]  /*64e0*/  @P1 BRA `(.L_x_180) ;  /* 0x00000004004c1947 */ /* 0x000fea0003800000 */
[----:B------:R-:W0:Y:S01]  /*64f0*/  S2R R12, SR_CTAID.X ;  /* 0x00000000000c7919 */ /* 0x000e220000002500 */
[----:B------:R-:W-:Y:S01]  /*6500*/  ULDC.64 UR8, c[0x0][0x628] ;  /* 0x00018a0000087ab9 */ /* 0x000fe20000000a00 */
[----:B------:R-:W1:Y:S01]  /*6510*/  LDC R13, c[0x0][0x144] ;  /* 0x00005100ff0d7b82 */ /* 0x000e620000000800 */
[----:B------:R-:W-:Y:S01]  /*6520*/  ISETP.NE.U32.AND P1, PT, RZ, UR8, PT ;  /* 0x00000008ff007c0c */ /* 0x000fe2000bf25070 */
[----:B------:R-:W2:Y:S01]  /*6530*/  S2R R11, SR_CTAID.Y ;  /* 0x00000000000b7919 */ /* 0x000ea20000002600 */
[----:B------:R-:W-:Y:S01]  /*6540*/  ULDC UR10, c[0x0][0x150] ;  /* 0x00005400000a7ab9 */ /* 0x000fe20000000800 */
[----:B------:R-:W-:Y:S01]  /*6550*/  ULDC UR11, c[0x0][0x630] ;  /* 0x00018c00000b7ab9 */ /* 0x000fe20000000800 */
[----:B------:R-:W-:Y:S01]  /*6560*/  ISETP.NE.AND.EX P1, PT, RZ, UR9, PT, P1 ;  /* 0x00000009ff007c0c */ /* 0x000fe2000bf25310 */
[----:B------:R-:W-:Y:S01]  /*6570*/  IMAD.MOV.U32 R4, RZ, RZ, R16 ;  /* 0x000000ffff047224 */ /* 0x000fe200078e0010 */
[----:B0-----:R-:W-:-:S05]  /*6580*/  I2FP.F32.U32 R5, R12 ;  /* 0x0000000c00057245 */ /* 0x001fca0000201000 */
[----:B------:R-:W-:Y:S01]  /*6590*/  FMUL R14, R5, UR10 ;  /* 0x0000000a050e7c20 */ /* 0x000fe20008400000 */
[----:B------:R-:W-:-:S05]  /*65a0*/  IMAD.MOV.U32 R5, RZ, RZ, R17 ;  /* 0x000000ffff057224 */ /* 0x000fca00078e0011 */
[----:B--2---:R-:W-:Y:S05]  /*65b0*/  @!P1 BRA `(.L_x_181) ;  /* 0x0000000000289947 */ /* 0x004fea0003800000 */
[----:B------:R-:W-:Y:S02]  /*65c0*/  ULDC UR10, c[0x0][0x634] ;  /* 0x00018d00000a7ab9 */ /* 0x000fe40000000800 */
[----:B------:R-:W-:-:S05]  /*65d0*/  IADD3 R5, P1, R16, UR10, RZ ;  /* 0x0000000a10057c10 */ /* 0x000fca000ff3e0ff */
[----:B------:R-:W-:-:S04]  /*65e0*/  IMAD.X R15, RZ, RZ, R17, P1 ;  /* 0x000000ffff0f7224 */ /* 0x000fc800008e0611 */
[----:B------:R-:W-:-:S04]  /*65f0*/  IMAD.WIDE.U32 R6, R15, UR8, RZ ;  /* 0x000000080f067c25 */ /* 0x000fc8000f8e00ff */
[----:B------:R-:W-:-:S04]  /*6600*/  IMAD.WIDE.U32 R6, P1, R5, UR9, R6 ;  /* 0x0000000905067c25 */ /* 0x000fc8000f820006 */
[----:B------:R-:W-:-:S04]  /*6610*/  IMAD.WIDE.U32 R4, R5, UR8, RZ ;  /* 0x0000000805047c25 */ /* 0x000fc8000f8e00ff */
[----:B------:R-:W-:Y:S01]  /*6620*/  IMAD.MOV.U32 R4, RZ, RZ, R7 ;  /* 0x000000ffff047224 */ /* 0x000fe200078e0007 */
[----:B------:R-:W-:Y:S01]  /*6630*/  IADD3 RZ, P3, R5, R6, RZ ;  /* 0x0000000605ff7210 */ /* 0x000fe20007f7e0ff */
[----:B------:R-:W-:-:S04]  /*6640*/  IMAD.X R5, RZ, RZ, RZ, P1 ;  /* 0x000000ffff057224 */ /* 0x000fc800008e06ff */
[----:B------:R-:W-:-:S08]  /*6650*/  IMAD.WIDE.U32.X R4, R15, UR9, R4, P3 ;  /* 0x000000090f047c25 */ /* 0x000fd000098e0404 */
.L_x_181:
[--C-:B------:R-:W-:Y:S01]  /*6660*/  SHF.R.U64 R18, R4, UR11, R5.reuse ;  /* 0x0000000b04127c19 */ /* 0x100fe20008001205 */
[----:B------:R-:W0:Y:S01]  /*6670*/  F2I.U32.TRUNC.NTZ R14, R14 ;  /* 0x0000000e000e7305 */ /* 0x000e22000020f000 */
[----:B------:R-:W-:Y:S01]  /*6680*/  SHF.R.U32.HI R4, RZ, UR11, R5 ;  /* 0x0000000bff047c19 */ /* 0x000fe20008011605 */
[----:B------:R-:W-:Y:S01]  /*6690*/  ULDC.64 UR8, c[0x0][0x620] ;  /* 0x0001880000087ab9 */ /* 0x000fe20000000a00 */
[----:B------:R-:W-:Y:S01]  /*66a0*/  IADD3 R7, P1, RZ, -R18, RZ ;  /* 0x80000012ff077210 */ /* 0x000fe20007f3e0ff */
[----:B------:R-:W-:Y:S01]  /*66b0*/  ULDC.64 UR10, c[0x0][0x640] ;  /* 0x00019000000a7ab9 */ /* 0x000fe20000000a00 */
[----:B------:R-:W2:Y:S03]  /*66c0*/  LDC R20, c[0x0][0x148] ;  /* 0x00005200ff147b82 */ /* 0x000ea60000000800 */
[----:B------:R-:W-:Y:S01]  /*66d0*/  IMAD.X R4, RZ, RZ, ~R4, P1 ;  /* 0x000000ffff047224 */ /* 0x000fe200008e0e04 */
[----:B------:R-:W-:-:S03]  /*66e0*/  ISETP.NE.U32.AND P1, PT, RZ, UR10, PT ;  /* 0x0000000aff007c0c */ /* 0x000fc6000bf25070 */
[----:B------:R-:W-:Y:S01]  /*66f0*/  IMAD R6, R4, UR8, RZ ;  /* 0x0000000804067c24 */ /* 0x000fe2000f8e02ff */
[----:B------:R-:W-:Y:S01]  /*6700*/  ISETP.NE.AND.EX P1, PT, RZ, UR11, PT, P1 ;  /* 0x0000000bff007c0c */ /* 0x000fe2000bf25310 */
[----:B------:R-:W-:Y:S01]  /*6710*/  IMAD.WIDE.U32 R4, R7, UR8, R16 ;  /* 0x0000000807047c25 */ /* 0x000fe2000f8e0010 */
[----:B------:R-:W-:-:S03]  /*6720*/  ULDC UR8, c[0x0][0x618] ;  /* 0x0001860000087ab9 */ /* 0x000fc60000000800 */
[----:B------:R-:W-:Y:S01]  /*6730*/  IMAD R7, R7, UR9, R6 ;  /* 0x0000000907077c24 */ /* 0x000fe2000f8e0206 */
[----:B------:R-:W-:Y:S01]  /*6740*/  ULDC UR9, c[0x0][0x154] ;  /* 0x0000550000097ab9 */ /* 0x000fe20000000800 */
[----:B0-----:R-:W-:Y:S02]  /*6750*/  IMAD.MOV R6, RZ, RZ, -R14 ;  /* 0x000000ffff067224 */ /* 0x001fe400078e0a0e */
[----:B------:R-:W-:Y:S02]  /*6760*/  IMAD.IADD R5, R5, 0x1, R7 ;  /* 0x0000000105057824 */ /* 0x000fe400078e0207 */
[----:B-1----:R-:W-:Y:S01]  /*6770*/  IMAD R12, R13, R6, R12 ;  /* 0x000000060d0c7224 */ /* 0x002fe200078e020c */
[----:B------:R-:W-:Y:S02]  /*6780*/  I2FP.F32.U32 R6, R11 ;  /* 0x0000000b00067245 */ /* 0x000fe40000201000 */
[--C-:B------:R-:W-:Y:S02]  /*6790*/  SHF.R.U64 R13, R4, UR8, R5.reuse ;  /* 0x00000008040d7c19 */ /* 0x100fe40008001205 */
[----:B------:R-:W-:Y:S01]  /*67a0*/  SHF.R.U32.HI R4, RZ, UR8, R5 ;  /* 0x00000008ff047c19 */ /* 0x000fe20008011605 */
[----:B------:R-:W-:Y:S01]  /*67b0*/  FMUL R6, R6, UR9 ;  /* 0x0000000906067c20 */ /* 0x000fe20008400000 */
[----:B------:R-:W-:-:S02]  /*67c0*/  ULDC UR8, c[0x0][0x608] ;  /* 0x0001820000087ab9 */ /* 0x000fc40000000800 */
[--C-:B------:R-:W-:Y:S01]  /*67d0*/  SHF.R.U64 R15, R13, UR8, R4.reuse ;  /* 0x000000080d0f7c19 */ /* 0x100fe20008001204 */
[----:B------:R0:W1:Y:S01]  /*67e0*/  F2I.U32.TRUNC.NTZ R21, R6 ;  /* 0x0000000600157305 */ /* 0x000062000020f000 */
[----:B------:R-:W-:Y:S01]  /*67f0*/  SHF.R.U32.HI R4, RZ, UR8, R4 ;  /* 0x00000008ff047c19 */ /* 0x000fe20008011604 */
[----:B------:R-:W-:-:S03]  /*6800*/  ULDC UR8, c[0x0][0x658] ;  /* 0x0001960000087ab9 */ /* 0x000fc60000000800 */
[--C-:B------:R-:W-:Y:S02]  /*6810*/  SHF.R.U64 R14, R15, UR8, R4.reuse ;  /* 0x000000080f0e7c19 */ /* 0x100fe40008001204 */
[----:B------:R-:W-:-:S03]  /*6820*/  SHF.R.U32.HI R19, RZ, UR8, R4 ;  /* 0x00000008ff137c19 */ /* 0x000fc60008011604 */
[----:B------:R-:W-:Y:S02]  /*6830*/  IMAD.MOV.U32 R4, RZ, RZ, R14 ;  /* 0x000000ffff047224 */ /* 0x000fe400078e000e */
[----:B------:R-:W-:Y:S01]  /*6840*/  IMAD.MOV.U32 R5, RZ, RZ, R19 ;  /* 0x000000ffff057224 */ /* 0x000fe200078e0013 */
[----:B0-----:R-:W-:Y:S06]  /*6850*/  @!P1 BRA `(.L_x_182) ;  /* 0x0000000000289947 */ /* 0x001fec0003800000 */
        /* <DEDUP_REMOVED lines=10> */
.L_x_182:
[----:B------:R-:W-:Y:S01]  /*6900*/  ISETP.NE.AND P1, PT, R2, 0x1, PT ;  /* 0x000000010200780c */ /* 0x000fe20003f25270 */
[----:B------:R-:W-:Y:S01]  /*6910*/  ULDC UR8, c[0x0][0x648] ;  /* 0x0001920000087ab9 */ /* 0x000fe20000000800 */
[----:B------:R-:W-:Y:S01]  /*6920*/  LOP3.LUT R15, R15, UR7, RZ, 0xc0, !PT ;  /* 0x000000070f0f7c12 */ /* 0x000fe2000f8ec0ff */
[----:B-1----:R-:W-:Y:S01]  /*6930*/  IMAD.MOV R21, RZ, RZ, -R21 ;  /* 0x000000ffff157224 */ /* 0x002fe200078e0a15 */
[----:B------:R-:W-:Y:S01]  /*6940*/  SHF.R.U64 R4, R4, UR8, R5 ;  /* 0x0000000804047c19 */ /* 0x000fe20008001205 */
[----:B------:R-:W-:Y:S01]  /*6950*/  ULDC UR8, c[0x0][0x638] ;  /* 0x00018e0000087ab9 */ /* 0x000fe20000000800 */
[----:B------:R-:W-:Y:S01]  /*6960*/  LOP3.LUT R13, R13, UR4, RZ, 0xc0, !PT ;  /* 0x000000040d0d7c12 */ /* 0x000fe2000f8ec0ff */
[----:B------:R-:W-:Y:S02]  /*6970*/  ULDC UR9, c[0x0][0x610] ;  /* 0x0001840000097ab9 */ /* 0x000fe40000000800 */
[----:B------:R-:W-:Y:S02]  /*6980*/  IMAD.MOV R5, RZ, RZ, -R4 ;  /* 0x000000ffff057224 */ /* 0x000fe400078e0a04 */
[----:B------:R-:W-:-:S02]  /*6990*/  IMAD R15, R4, UR5, R15 ;  /* 0x00000005040f7c24 */ /* 0x000fc4000f8e020f */
[----:B--2---:R-:W-:Y:S02]  /*69a0*/  @P1 IMAD R12, R20, R21, R11 ;  /* 0x00000015140c1224 */ /* 0x004fe400078e020b */
[----:B------:R-:W-:Y:S01]  /*69b0*/  IMAD R14, R5, UR8, R14 ;  /* 0x00000008050e7c24 */ /* 0x000fe2000f8e020e */
[----:B------:R-:W-:Y:S01]  /*69c0*/  ULDC UR8, c[0x0][0x600] ;  /* 0x0001800000087ab9 */ /* 0x000fe20000000800 */
[----:B------:R-:W-:Y:S02]  /*69d0*/  IMAD R12, R15, UR9, R12 ;  /* 0x000000090f0c7c24 */ /* 0x000fe4000f8e020c */
[----:B------:R-:W-:Y:S02]  /*69e0*/  IMAD R5, R14, UR8, R13 ;  /* 0x000000080e057c24 */ /* 0x000fe4000f8e020d */
[----:B------:R-:W-:-:S03]  /*69f0*/  IMAD.MOV.U32 R4, RZ, RZ, 0x1 ;  /* 0x00000001ff047424 */ /* 0x000fc600078e00ff */
[----:B------:R-:W-:Y:S02]  /*6a00*/  SEL R19, R5, R12, !P1 ;  /* 0x0000000c05137207 */ /* 0x000fe40004800000 */
[----:B------:R-:W-:-:S07]  /*6a10*/  SEL R22, R12, R5, !P1 ;  /* 0x000000050c167207 */ /* 0x000fce0004800000 */
.L_x_180:
[----:B------:R-:W-:Y:S05]  /*6a20*/  BSYNC B1 ;  /* 0x0000000000017941 */ /* 0x000fea0003800000 */
.L_x_179:
[----:B------:R-:W-:-:S13]  /*6a30*/  LOP3.LUT P1, RZ, R4, 0xff, RZ, 0xc0, !PT ;  /* 0x000000ff04ff7812 */ /* 0x000fda000782c0ff */
[----:B------:R-:W-:Y:S05]  /*6a40*/  @P1 BRA `(.L_x_183) ;  /* 0xfffffff400341947 */ /* 0x000fea000383ffff */
[----:B------:R-:W-:Y:S05]  /*6a50*/  BSYNC B0 ;  /* 0x0000000000007941 */ /* 0x000fea0003800000 */
.L_x_171:
[----:B------:R-:W-:-:S03]  /*6a60*/  UMOV UR8, 0xffffffff ;  /* 0xffffffff00087882 */ /* 0x000fc60000000000 */
[----:B------:R-:W-:Y:S05]  /*6a70*/  BRA.DIV UR8, `(.L_x_184) ;  /* 0x0000000608247947 */ /* 0x000fea000b800000 */
[----:B------:R-:W-:-:S13]  /*6a80*/  ELECT P6, URZ, PT ;  /* 0x00000000003f782f */ /* 0x000fda00038c0000 */
.L_x_199:
[----:B------:R-:W-:Y:S04]  /*6a90*/  BSSY B0, `(.L_x_185) ;  /* 0x0000022000007945 */ /* 0x000fe80003800000 */
[----:B------:R-:W-:Y:S05]  /*6aa0*/  @!P6 BRA `(.L_x_186) ;  /* 0x000000000080e947 */ /* 0x000fea0003800000 */
[----:B------:R-:W-:-:S04]  /*6ab0*/  LOP3.LUT R23, R23, 0x2, RZ, 0xfc, !PT ;  /* 0x0000000217177812 */ /* 0x000fc800078efcff */
[----:B------:R-:W-:-:S13]  /*6ac0*/  ISETP.NE.AND P0, PT, R23, 0x3, PT ;  /* 0x000000031700780c */ /* 0x000fda0003f05270 */
[----:B------:R-:W-:Y:S05]  /*6ad0*/  @!P0 BRA `(.L_x_187) ;  /* 0x0000000000048947 */ /* 0x000fea0003800000 */
[----:B------:R-:W-:Y:S01]  /*6ae0*/  BPT.TRAP 0x1 ;  /* 0x000000040000795c */ /* 0x000fe20000300000 */
.L_x_187:
[----:B------:R-:W0:Y:S01]  /*6af0*/  S2R R5, SR_CgaCtaId ;  /* 0x0000000000057919 */ /* 0x000e220000008800 */
[----:B------:R-:W-:Y:S02]  /*6b00*/  MOV R0, 0x400 ;  /* 0x0000040000007802 */ /* 0x000fe40000000f00 */
[----:B------:R-:W-:Y:S02]  /*6b10*/  SHF.L.U32 R2, R3, 0x1f, RZ ;  /* 0x0000001f03027819 */ /* 0x000fe400000006ff */
[----:B0-----:R-:W-:-:S05]  /*6b20*/  LEA R5, R5, R0, 0x18 ;  /* 0x0000000005057211 */ /* 0x001fca00078ec0ff */
[----:B------:R-:W-:-:S04]  /*6b30*/  VIADD R5, R5, 0x18 ;  /* 0x0000001805057836 */ /* 0x000fc80000000000 */
[C---:B------:R-:W-:Y:S02]  /*6b40*/  IMAD R7, R8.reuse, 0x8, R5 ;  /* 0x0000000808077824 */ /* 0x040fe400078e0205 */
[----:B------:R-:W-:Y:S02]  /*6b50*/  VIADD R8, R8, 0x1 ;  /* 0x0000000108087836 */ /* 0x000fe40000000000 */
[----:B------:R-:W0:Y:S03]  /*6b60*/  SYNCS.PHASECHK.TRANS64.TRYWAIT P0, [R7+URZ], R2 ;  /* 0x00000002070075a7 */ /* 0x000e26000800017f */
[----:B------:R-:W-:-:S04]  /*6b70*/  ISETP.NE.AND P1, PT, R8, 0x3, PT ;  /* 0x000000030800780c */ /* 0x000fc80003f25270 */
[----:B------:R-:W-:Y:S02]  /*6b80*/  SEL R0, RZ, 0x1, P1 ;  /* 0x00000001ff007807 */ /* 0x000fe40000800000 */
[----:B------:R-:W-:Y:S02]  /*6b90*/  SEL R8, R8, RZ, P1 ;  /* 0x000000ff08087207 */ /* 0x000fe40000800000 */
[----:B------:R-:W-:-:S03]  /*6ba0*/  LOP3.LUT R9, R3, R0, RZ, 0x3c, !PT ;  /* 0x0000000003097212 */ /* 0x000fc600078e3cff */
[----:B------:R-:W-:Y:S01]  /*6bb0*/  IMAD R4, R8, 0x8, R5 ;  /* 0x0000000808047824 */ /* 0x000fe200078e0205 */
[----:B------:R-:W-:Y:S01]  /*6bc0*/  SHF.L.U32 R3, R9, 0x1f, RZ ;  /* 0x0000001f09037819 */ /* 0x000fe200000006ff */
[----:B0-----:R-:W-:Y:S06]  /*6bd0*/  @!P0 BRA `(.L_x_188) ;  /* 0x0000000000ec8947 */ /* 0x001fec0003800000 */
.L_x_200:
[----:B------:R-:W1:Y:S01]  /*6be0*/  SYNCS.PHASECHK.TRANS64.TRYWAIT P0, [R4+URZ], R3 ;  /* 0x00000003040075a7 */ /* 0x000e62000800017f */
[----:B------:R-:W-:-:S05]  /*6bf0*/  VIADD R0, R8, 0x1 ;  /* 0x0000000108007836 */ /* 0x000fca0000000000 */
[----:B------:R-:W-:-:S04]  /*6c00*/  ISETP.NE.AND P1, PT, R0, 0x3, PT ;  /* 0x000000030000780c */ /* 0x000fc80003f25270 */
[----:B0-----:R-:W-:Y:S02]  /*6c10*/  SEL R2, RZ, 0x1, P1 ;  /* 0x00000001ff027807 */ /* 0x001fe40000800000 */
[----:B------:R-:W-:Y:S02]  /*6c20*/  SEL R0, R0, RZ, P1 ;  /* 0x000000ff00007207 */ /* 0x000fe40000800000 */
[----:B------:R-:W-:Y:S01]  /*6c30*/  LOP3.LUT R2, R9, R2, RZ, 0x3c, !PT ;  /* 0x0000000209027212 */ /* 0x000fe200078e3cff */
[----:B-1----:R-:W-:Y:S06]  /*6c40*/  @!P0 BRA `(.L_x_189) ;  /* 0x0000000000e48947 */ /* 0x002fec0003800000 */
.L_x_201:
[----:B------:R-:W-:Y:S01]  /*6c50*/  IMAD R5, R0, 0x8, R5 ;  /* 0x0000000800057824 */ /* 0x000fe200078e0205 */
[----:B------:R-:W-:-:S07]  /*6c60*/  SHF.L.U32 R0, R2, 0x1f, RZ ;  /* 0x0000001f02007819 */ /* 0x000fce00000006ff */
.L_x_190:
[----:B-1----:R1:W2:Y:S02]  /*6c70*/  SYNCS.PHASECHK.TRANS64.TRYWAIT P0, [R5+URZ], R0 ;  /* 0x00000000050075a7 */ /* 0x0022a4000800017f */
[----:B--2---:R-:W-:Y:S05]  /*6c80*/  @!P0 NANOSLEEP.SYNCS 0x989680 ;  /* 0x009896800000895d */ /* 0x004fea0003900000 */
[----:B------:R-:W2:Y:S02]  /*6c90*/  @!P0 SYNCS.PHASECHK.TRANS64 P0, [R5+URZ], R0 ;  /* 0x00000000050085a7 */ /* 0x000ea4000800007f */
[----:B--2---:R-:W-:Y:S05]  /*6ca0*/  @!P0 BRA `(.L_x_190) ;  /* 0xfffffffc00f08947 */ /* 0x004fea000383ffff */
.L_x_186:
[----:B------:R-:W-:Y:S05]  /*6cb0*/  BSYNC B0 ;  /* 0x0000000000007941 */ /* 0x000fea0003800000 */
.L_x_185:
[----:B------:R-:W-:Y:S05]  /*6cc0*/  EXIT ;  /* 0x000000000000794d */ /* 0x000fea0003800000 */
.L_x_19:
[----:B0-----:R-:W-:-:S04]  /*6cd0*/  IMAD.U32 R3, RZ, RZ, UR43 ;  /* 0x0000002bff037e24 */ /* 0x001fc8000f8e00ff */
[----:B------:R0:W1:Y:S03]  /*6ce0*/  SYNCS.PHASECHK.TRANS64.TRYWAIT P0, [R3+URZ+-0x8], R0 ;  /* 0xfffff800030075a7 */ /* 0x000066000800017f */
[----:B-1----:R-:W-:Y:S05]  /*6cf0*/  @!P0 NANOSLEEP.SYNCS 0x989680 ;  /* 0x009896800000895d */ /* 0x002fea0003900000 */
[----:B------:R-:W1:Y:S02]  /*6d00*/  @!P0 SYNCS.PHASECHK.TRANS64 P0, [R3+URZ+-0x8], R0 ;  /* 0xfffff800030085a7 */ /* 0x000e64000800007f */
[----:B-1----:R-:W-:Y:S05]  /*6d10*/  @!P0 BRA `(.L_x_19) ;  /* 0xfffffffc00ec8947 */ /* 0x002fea000383ffff */
[----:B------:R-:W-:Y:S05]  /*6d20*/  BRA `(.L_x_191) ;  /* 0xffffffa800847947 */ /* 0x000fea000383ffff */
.L_x_24:
[----:B-1----:R1:W2:Y:S02]  /*6d30*/  SYNCS.PHASECHK.TRANS64.TRYWAIT P1, [R3+URZ], R0 ;  /* 0x00000000030075a7 */ /* 0x0022a4000802017f */
[----:B--2---:R-:W-:Y:S05]  /*6d40*/  @!P1 NANOSLEEP.SYNCS 0x989680 ;  /* 0x009896800000995d */ /* 0x004fea0003900000 */
[----:B------:R-:W2:Y:S02]  /*6d50*/  @!P1 SYNCS.PHASECHK.TRANS64 P1, [R3+URZ], R0 ;  /* 0x00000000030095a7 */ /* 0x000ea4000802007f */
[----:B--2---:R-:W-:Y:S05]  /*6d60*/  @!P1 BRA `(.L_x_24) ;  /* 0xfffffffc00f09947 */ /* 0x004fea000383ffff */
[----:B------:R-:W-:Y:S05]  /*6d70*/  BRA `(.L_x_23) ;  /* 0xffffffa800fc7947 */ /* 0x000fea000383ffff */
.L_x_29:
[----:B-1----:R-:W-:-:S04]  /*6d80*/  IMAD.U32 R5, RZ, RZ, UR4 ;  /* 0x00000004ff057e24 */ /* 0x002fc8000f8e00ff */
[----:B------:R1:W2:Y:S03]  /*6d90*/  SYNCS.PHASECHK.TRANS64.TRYWAIT P1, [R5+URZ], R4 ;  /* 0x00000004050075a7 */ /* 0x0002a6000802017f */
[----:B--2---:R-:W-:Y:S05]  /*6da0*/  @!P1 NANOSLEEP.SYNCS 0x989680 ;  /* 0x009896800000995d */ /* 0x004fea0003900000 */
[----:B------:R-:W2:Y:S02]  /*6db0*/  @!P1 SYNCS.PHASECHK.TRANS64 P1, [R5+URZ], R4 ;  /* 0x00000004050095a7 */ /* 0x000ea4000802007f */
[----:B--2---:R-:W-:Y:S05]  /*6dc0*/  @!P1 BRA `(.L_x_29) ;  /* 0xfffffffc00ec9947 */ /* 0x004fea000383ffff */
[----:B------:R-:W-:Y:S05]  /*6dd0*/  BRA `(.L_x_28) ;  /* 0xffffffac00cc7947 */ /* 0x000fea000383ffff */
.L_x_35:
[----:B0-----:R-:W-:-:S04]  /*6de0*/  IMAD.U32 R4, RZ, RZ, UR43 ;  /* 0x0000002bff047e24 */ /* 0x001fc8000f8e00ff */
[----:B------:R0:W1:Y:S03]  /*6df0*/  SYNCS.PHASECHK.TRANS64.TRYWAIT P0, [R4+URZ+0x8], R3 ;  /* 0x00000803040075a7 */ /* 0x000066000800017f */
[----:B-1----:R-:W-:Y:S05]  /*6e00*/  @!P0 NANOSLEEP.SYNCS 0x989680 ;  /* 0x009896800000895d */ /* 0x002fea0003900000 */
[----:B------:R-:W1:Y:S02]  /*6e10*/  @!P0 SYNCS.PHASECHK.TRANS64 P0, [R4+URZ+0x8], R3 ;  /* 0x00000803040085a7 */ /* 0x000e64000800007f */
[----:B-1----:R-:W-:Y:S05]  /*6e20*/  @!P0 BRA `(.L_x_35) ;  /* 0xfffffffc00ec8947 */ /* 0x002fea000383ffff */
[----:B------:R-:W-:Y:S05]  /*6e30*/  BRA `(.L_x_192) ;  /* 0xffffffb4000c7947 */ /* 0x000fea000383ffff */
.L_x_172:
[----:B------:R-:W-:Y:S01]  /*6e40*/  BSSY B1, `(.L_x_193) ;  /* 0x0000006000017945 */ /* 0x000fe20003800000 */
[----:B------:R-:W-:-:S07]  /*6e50*/  IMAD.MOV.U32 R15, RZ, RZ, -0x1 ;  /* 0xffffffffff0f7424 */ /* 0x000fce00078e00ff */
[----:B-----5:R-:W-:Y:S05]  /*6e60*/  WARPSYNC.COLLECTIVE R15, `(.L_x_194) ;  /* 0x000000000f0c7348 */ /* 0x020fea0003c00000 */
[----:B------:R-:W-:Y:S02]  /*6e70*/  ELECT P6, UR62, PT ;  /* 0x00000000003e782f */ /* 0x000fe400038c0000 */
[----:B------:R-:W-:Y:S01]  /*6e80*/  MOV R14, UR62 ;  /* 0x0000003e000e7c02 */ /* 0x000fe20008000f00 */
[----:B-----5:R-:W-:Y:S10]  /*6e90*/  ENDCOLLECTIVE ;  /* 0x000000000000791b */ /* 0x020ff40003800000 */
.L_x_194:
[----:B------:R-:W-:Y:S05]  /*6ea0*/  BSYNC B1 ;  /* 0x0000000000017941 */ /* 0x000fea0003800000 */
.L_x_193:
[----:B------:R-:W-:Y:S05]  /*6eb0*/  BRA `(.L_x_195) ;  /* 0xfffffff000247947 */ /* 0x000fea000383ffff */
.L_x_175:
[----:B-1----:R1:W2:Y:S02]  /*6ec0*/  SYNCS.PHASECHK.TRANS64.TRYWAIT P1, [R11+URZ+0x18], R6 ;  /* 0x000018060b0075a7 */ /* 0x0022a4000802017f */
[----:B--2---:R-:W-:Y:S05]  /*6ed0*/  @!P1 NANOSLEEP.SYNCS 0x989680 ;  /* 0x009896800000995d */ /* 0x004fea0003900000 */
[----:B------:R-:W2:Y:S02]  /*6ee0*/  @!P1 SYNCS.PHASECHK.TRANS64 P1, [R11+URZ+0x18], R6 ;  /* 0x000018060b0095a7 */ /* 0x000ea4000802007f */
[----:B--2---:R-:W-:Y:S05]  /*6ef0*/  @!P1 BRA `(.L_x_175) ;  /* 0xfffffffc00f09947 */ /* 0x004fea000383ffff */
[----:B------:R-:W-:Y:S05]  /*6f00*/  BRA `(.L_x_196) ;  /* 0xfffffff0005c7947 */ /* 0x000fea000383ffff */
.L_x_184:
[----:B------:R-:W-:Y:S01]  /*6f10*/  BSSY B0, `(.L_x_197) ;  /* 0x0000006000007945 */ /* 0x000fe20003800000 */
[----:B------:R-:W-:-:S07]  /*6f20*/  IMAD.MOV.U32 R15, RZ, RZ, -0x1 ;  /* 0xffffffffff0f7424 */ /* 0x000fce00078e00ff */
[----:B-----5:R-:W-:Y:S05]  /*6f30*/  WARPSYNC.COLLECTIVE R15, `(.L_x_198) ;  /* 0x000000000f0c7348 */ /* 0x020fea0003c00000 */
[----:B------:R-:W-:Y:S02]  /*6f40*/  ELECT P6, UR62, PT ;  /* 0x00000000003e782f */ /* 0x000fe400038c0000 */
[----:B------:R-:W-:Y:S01]  /*6f50*/  MOV R14, UR62 ;  /* 0x0000003e000e7c02 */ /* 0x000fe20008000f00 */
[----:B-----5:R-:W-:Y:S10]  /*6f60*/  ENDCOLLECTIVE ;  /* 0x000000000000791b */ /* 0x020ff40003800000 */
.L_x_198:
[----:B------:R-:W-:Y:S05]  /*6f70*/  BSYNC B0 ;  /* 0x0000000000007941 */ /* 0x000fea0003800000 */
.L_x_197:
[----:B------:R-:W-:Y:S05]  /*6f80*/  BRA `(.L_x_199) ;  /* 0xfffffff800c07947 */ /* 0x000fea000383ffff */
.L_x_188:
[----:B0-----:R0:W1:Y:S02]  /*6f90*/  SYNCS.PHASECHK.TRANS64.TRYWAIT P0, [R7+URZ], R2 ;  /* 0x00000002070075a7 */ /* 0x001064000800017f */
[----:B-1----:R-:W-:Y:S05]  /*6fa0*/  @!P0 NANOSLEEP.SYNCS 0x989680 ;  /* 0x009896800000895d */ /* 0x002fea0003900000 */
[----:B------:R-:W1:Y:S02]  /*6fb0*/  @!P0 SYNCS.PHASECHK.TRANS64 P0, [R7+URZ], R2 ;  /* 0x00000002070085a7 */ /* 0x000e64000800007f */
[----:B-1----:R-:W-:Y:S05]  /*6fc0*/  @!P0 BRA `(.L_x_188) ;  /* 0xfffffffc00f08947 */ /* 0x002fea000383ffff */
[----:B------:R-:W-:Y:S05]  /*6fd0*/  BRA `(.L_x_200) ;  /* 0xfffffffc00007947 */ /* 0x000fea000383ffff */
.L_x_189:
[----:B0-----:R0:W1:Y:S02]  /*6fe0*/  SYNCS.PHASECHK.TRANS64.TRYWAIT P0, [R4+URZ], R3 ;  /* 0x00000003040075a7 */ /* 0x001064000800017f */
[----:B-1----:R-:W-:Y:S05]  /*6ff0*/  @!P0 NANOSLEEP.SYNCS 0x989680 ;  /* 0x009896800000895d */ /* 0x002fea0003900000 */
[----:B------:R-:W1:Y:S02]  /*7000*/  @!P0 SYNCS.PHASECHK.TRANS64 P0, [R4+URZ], R3 ;  /* 0x00000003040085a7 */ /* 0x000e64000800007f */
[----:B-1----:R-:W-:Y:S05]  /*7010*/  @!P0 BRA `(.L_x_189) ;  /* 0xfffffffc00f08947 */ /* 0x002fea000383ffff */
[----:B------:R-:W-:Y:S05]  /*7020*/  BRA `(.L_x_201) ;  /* 0xfffffffc00087947 */ /* 0x000fea000383ffff */
.L_x_202:
[----:B------:R-:W-:-:S00]  /*7030*/  BRA `(.L_x_202) ;  /* 0xfffffffc00fc7947 */ /* 0x000fc0000383ffff */
[----:B------:R-:W-:-:S00]  /*7040*/  NOP ;  /* 0x0000000000007918 */ /* 0x000fc00000000000 */
        /* <DEDUP_REMOVED lines=11> */
.L_x_203:


//--------------------- .nv.global.init           --------------------------
	.section	.nv.global.init,"aw",@progbits
.nv.global.init:
	.type		$str$22,@object
	.size		$str$22,($str$23 - $str$22)
$str$22:
        /*0000*/ 	.byte	0x6b, 0x5f, 0x74, 0x69, 0x6c, 0x65, 0x5f, 0x63, 0x6f, 0x75, 0x6e, 0x74, 0x20, 0x3e, 0x3d, 0x20
        /*0010*/ 	.byte	0x31, 0x00
	.type		$str$23,@object
	.size		$str$23,(__unnamed_1 - $str$23)
$str$23:
        /*0012*/ 	.byte	0x2f, 0x74, 0x6d, 0x70, 0x2f, 0x63, 0x75, 0x74, 0x6c, 0x61, 0x73, 0x73, 0x5f, 0x73, 0x77, 0x65
        /*0022*/ 	.byte	0x65, 0x70, 0x5f, 0x73, 0x72, 0x63, 0x2f, 0x69, 0x6e, 0x63, 0x6c, 0x75, 0x64, 0x65, 0x2f, 0x63
        /*0032*/ 	.byte	0x75, 0x74, 0x6c, 0x61, 0x73, 0x73, 0x2f, 0x67, 0x65, 0x6d, 0x6d, 0x2f, 0x63, 0x6f, 0x6c, 0x6c
        /*0042*/ 	.byte	0x65, 0x63, 0x74, 0x69, 0x76, 0x65, 0x2f, 0x73, 0x6d, 0x39, 0x30, 0x5f, 0x6d, 0x6d, 0x61, 0x5f
        /*0052*/ 	.byte	0x74, 0x6d, 0x61, 0x5f, 0x67, 0x6d, 0x6d, 0x61, 0x5f, 0x73, 0x73, 0x5f, 0x77, 0x61, 0x72, 0x70
        /*0062*/ 	.byte	0x73, 0x70, 0x65, 0x63, 0x69, 0x61, 0x6c, 0x69, 0x7a, 0x65, 0x64, 0x2e, 0x68, 0x70, 0x70, 0x00
	.type		__unnamed_1,@object
	.size		__unnamed_1,(.L_0 - __unnamed_1)
__unnamed_1:
        /*0072*/ 	.byte	0x76, 0x6f, 0x69, 0x64, 0x20, 0x63, 0x75, 0x74, 0x6c, 0x61, 0x73, 0x73, 0x3a, 0x3a, 0x67, 0x65
        /* <DEDUP_REMOVED lines=173> */
        /*0b52*/ 	.byte	0x74, 0x79, 0x5d, 0x00
.L_0:


//--------------------- .nv.shared._ZN7cutlass13device_kernelINS_4gemm6kernel13GemmUniversalIN4cute5tupleIJiiiiEEENS1_10collective13CollectiveMmaINS1_34MainloopSm90TmaGmmaWarpSpecializedILi3ENS5_IJNS4_1CILi2EEESB_NSA_ILi1EEEEEENS1_32KernelTmaWarpSpecializedPingpongEEENS5_IJNSA_ILi64EEENSA_ILi128EEESH_EEEaNS5_IJlSC_lEEEaSJ_NS4_8TiledMMAINS4_8MMA_AtomIJNS4_4SM904GMMA27MMA_64x128x32_S32S8S8_SS_TNEEEENS4_6LayoutINS5_IJSC_SC_SC_EEENS5_IJNSA_ILi0EEESS_SS_EEEEENS5_IJNS4_10UnderscoreESV_SV_EEEEENS4_23SM90_TMA_LOAD_MULTICASTENS4_14ComposedLayoutINS4_7SwizzleILi3ELi4ELi3EEENS4_18smem_ptr_flag_bitsILi8EEENSQ_INS5_IJNSA_ILi8EEESH_EEENS5_IJSH_SC_EEEEEEEvNS4_8identityESY_S18_vS19_EENS_8epilogue10collective6detail29Sm90TmaWarpSpecializedAdapterINS1C_15DefaultEpilogueIaSJ_SJ_NS1B_6thread17LinearCombinationIaLi1EiiLNS1G_9ScaleType4KindE0ELNS_15FloatRoundStyleE2EaEENS1_15EpilogueDefaultEEEEEvvEEEEvNT_6ParamsE --------------------------
	.section	.nv.shared._ZN7cutlass13device_kernelINS_4gemm6kernel13GemmUniversalIN4cute5tupleIJiiiiEEENS1_10collective13CollectiveMmaINS1_34MainloopSm90TmaGmmaWarpSpecializedILi3ENS5_IJNS4_1CILi2EEESB_NSA_ILi1EEEEEENS1_32KernelTmaWarpSpecializedPingpongEEENS5_IJNSA_ILi64EEENSA_ILi128EEESH_EEEaNS5_IJlSC_lEEEaSJ_NS4_8TiledMMAINS4_8MMA_AtomIJNS4_4SM904GMMA27MMA_64x128x32_S32S8S8_SS_TNEEEENS4_6LayoutINS5_IJSC_SC_SC_EEENS5_IJNSA_ILi0EEESS_SS_EEEEENS5_IJNS4_10UnderscoreESV_SV_EEEEENS4_23SM90_TMA_LOAD_MULTICASTENS4_14ComposedLayoutINS4_7SwizzleILi3ELi4ELi3EEENS4_18smem_ptr_flag_bitsILi8EEENSQ_INS5_IJNSA_ILi8EEESH_EEENS5_IJSH_SC_EEEEEEEvNS4_8identityESY_S18_vS19_EENS_8epilogue10collective6detail29Sm90TmaWarpSpecializedAdapterINS1C_15DefaultEpilogueIaSJ_SJ_NS1B_6thread17LinearCombinationIaLi1EiiLNS1G_9ScaleType4KindE0ELNS_15FloatRoundStyleE2EaEENS1_15EpilogueDefaultEEEEEvvEEEEvNT_6ParamsE,"aw",@nobits
	.sectionflags	@""
	.align	16
	.zero		1024


//--------------------- .nv.shared.reserved.0     --------------------------
	.section	.nv.shared.reserved.0,"aw",@nobits
	.weak		__nv_reservedSMEM_offset_0_alias
	.size		__nv_reservedSMEM_offset_0_alias, 0, 0
	.other		__nv_reservedSMEM_offset_0_alias,@"STO_CUDA_RESERVED_SHARED STV_DEFAULT"
__nv_reservedSMEM_offset_0_alias:
	.zero		0


//--------------------- .nv.global                --------------------------
	.section	.nv.global,"aw",@nobits
.nv.global:
	.type		_ZN39_INTERNAL_9c8d0406_4_k_cu_a3de3a1a_53064cute1_E,@object
	.size		_ZN39_INTERNAL_9c8d0406_4_k_cu_a3de3a1a_53064cute1_E,(_ZN39_INTERNAL_9c8d0406_4_k_cu_a3de3a1a_53064cuda3std3__45__cpo6cbeginE - _ZN39_INTERNAL_9c8d0406_4_k_cu_a3de3a1a_53064cute1_E)
_ZN39_INTERNAL_9c8d0406_4_k_cu_a3de3a1a_53064cute1_E:
	.zero		1
	.type		_ZN39_INTERNAL_9c8d0406_4_k_cu_a3de3a1a_53064cuda3std3__45__cpo6cbeginE,@object
	.size		_ZN39_INTERNAL_9c8d0406_4_k_cu_a3de3a1a_53064cuda3std3__45__cpo6cbeginE,(_ZN39_INTERNAL_9c8d0406_4_k_cu_a3de3a1a_53064cuda3std3__48in_placeE - _ZN39_INTERNAL_9c8d0406_4_k_cu_a3de3a1a_53064cuda3std3__45__cpo6cbeginE)
_ZN39_INTERNAL_9c8d0406_4_k_cu_a3de3a1a_53064cuda3std3__45__cpo6cbeginE:
	.zero		1
	.type		_ZN39_INTERNAL_9c8d0406_4_k_cu_a3de3a1a_53064cuda3std3__48in_placeE,@object
	.size		_ZN39_INTERNAL_9c8d0406_4_k_cu_a3de3a1a_53064cuda3std3__48in_placeE,(_ZN39_INTERNAL_9c8d0406_4_k_cu_a3de3a1a_53064cuda3std6ranges3__45__cpo9iter_moveE - _ZN39_INTERNAL_9c8d0406_4_k_cu_a3de3a1a_53064cuda3std3__48in_placeE)
_ZN39_INTERNAL_9c8d0406_4_k_cu_a3de3a1a_53064cuda3std3__48in_placeE:
	.zero		1
	.type		_ZN39_INTERNAL_9c8d0406_4_k_cu_a3de3a1a_53064cuda3std6ranges3__45__cpo9iter_moveE,@object
	.size		_ZN39_INTERNAL_9c8d0406_4_k_cu_a3de3a1a_53064cuda3std6ranges3__45__cpo9iter_moveE,(_ZN39_INTERNAL_9c8d0406_4_k_cu_a3de3a1a_53064cuda3std3__45__cpo5beginE - _ZN39_INTERNAL_9c8d0406_4_k_cu_a3de3a1a_53064cuda3std6ranges3__45__cpo9iter_moveE)
_ZN39_INTERNAL_9c8d0406_4_k_cu_a3de3a1a_53064cuda3std6ranges3__45__cpo9iter_moveE:
	.zero		1
	.type		_ZN39_INTERNAL_9c8d0406_4_k_cu_a3de3a1a_53064cuda3std3__45__cpo5beginE,@object
	.size		_ZN39_INTERNAL_9c8d0406_4_k_cu_a3de3a1a_53064cuda3std3__45__cpo5beginE,(_ZN39_INTERNAL_9c8d0406_4_k_cu_a3de3a1a_53064cuda3std3__441_GLOBAL__N__9c8d0406_4_k_cu_a3de3a1a_53066ignoreE - _ZN39_INTERNAL_9c8d0406_4_k_cu_a3de3a1a_53064cuda3std3__45__cpo5beginE)
_ZN39_INTERNAL_9c8d0406_4_k_cu_a3de3a1a_53064cuda3std3__45__cpo5beginE:
	.zero		1
	.type		_ZN39_INTERNAL_9c8d0406_4_k_cu_a3de3a1a_53064cuda3std3__441_GLOBAL__N__9c8d0406_4_k_cu_a3de3a1a_53066ignoreE,@object
	.size		_ZN39_INTERNAL_9c8d0406_4_k_cu_a3de3a1a_53064cuda3std3__441_GLOBAL__N__9c8d0406_4_k_cu_a3de3a1a_53066ignoreE,(_ZN39_INTERNAL_9c8d0406_4_k_cu_a3de3a1a_53064cute7productE - _ZN39_INTERNAL_9c8d0406_4_k_cu_a3de3a1a_53064cuda3std3__441_GLOBAL__N__9c8d0406_4_k_cu_a3de3a1a_53066ignoreE)
_ZN39_INTERNAL_9c8d0406_4_k_cu_a3de3a1a_53064cuda3std3__441_GLOBAL__N__9c8d0406_4_k_cu_a3de3a1a_53066ignoreE:
	.zero		1
	.type		_ZN39_INTERNAL_9c8d0406_4_k_cu_a3de3a1a_53064cute7productE,@object
	.size		_ZN39_INTERNAL_9c8d0406_4_k_cu_a3de3a1a_53064cute7productE,(_ZN39_INTERNAL_9c8d0406_4_k_cu_a3de3a1a_53064cuda3std3__45__cpo3endE - _ZN39_INTERNAL_9c8d0406_4_k_cu_a3de3a1a_53064cute7productE)
_ZN39_INTERNAL_9c8d0406_4_k_cu_a3de3a1a_53064cute7productE:
	.zero		1
	.type		_ZN39_INTERNAL_9c8d0406_4_k_cu_a3de3a1a_53064cuda3std3__45__cpo3endE,@object
	.size		_ZN39_INTERNAL_9c8d0406_4_k_cu_a3de3a1a_53064cuda3std3__45__cpo3endE,(_ZN39_INTERNAL_9c8d0406_4_k_cu_a3de3a1a_53064cuda3std3__419piecewise_constructE - _ZN39_INTERNAL_9c8d0406_4_k_cu_a3de3a1a_53064cuda3std3__45__cpo3endE)
_ZN39_INTERNAL_9c8d0406_4_k_cu_a3de3a1a_53064cuda3std3__45__cpo3endE:
	.zero		1
	.type		_ZN39_INTERNAL_9c8d0406_4_k_cu_a3de3a1a_53064cuda3std3__419piecewise_constructE,@object
	.size		_ZN39_INTERNAL_9c8d0406_4_k_cu_a3de3a1a_53064cuda3std3__419piecewise_constructE,(_ZN39_INTERNAL_9c8d0406_4_k_cu_a3de3a1a_53064cuda3std3__45__cpo4cendE - _ZN39_INTERNAL_9c8d0406_4_k_cu_a3de3a1a_53064cuda3std3__419piecewise_constructE)
_ZN39_INTERNAL_9c8d0406_4_k_cu_a3de3a1a_53064cuda3std3__419piecewise_constructE:
	.zero		1
	.type		_ZN39_INTERNAL_9c8d0406_4_k_cu_a3de3a1a_53064cuda3std3__45__cpo4cendE,@object
	.size		_ZN39_INTERNAL_9c8d0406_4_k_cu_a3de3a1a_53064cuda3std3__45__cpo4cendE,(_ZN39_INTERNAL_9c8d0406_4_k_cu_a3de3a1a_53064cuda3std6ranges3__45__cpo4swapE - _ZN39_INTERNAL_9c8d0406_4_k_cu_a3de3a1a_53064cuda3std3__45__cpo4cendE)
_ZN39_INTERNAL_9c8d0406_4_k_cu_a3de3a1a_53064cuda3std3__45__cpo4cendE:
	.zero		1
	.type		_ZN39_INTERNAL_9c8d0406_4_k_cu_a3de3a1a_53064cuda3std6ranges3__45__cpo4swapE,@object
	.size		_ZN39_INTERNAL_9c8d0406_4_k_cu_a3de3a1a_53064cuda3std6ranges3__45__cpo4swapE,(.L_8 - _ZN39_INTERNAL_9c8d0406_4_k_cu_a3de3a1a_53064cuda3std6ranges3__45__cpo4swapE)
_ZN39_INTERNAL_9c8d0406_4_k_cu_a3de3a1a_53064cuda3std6ranges3__45__cpo4swapE:
	.zero		1
.L_8:


//--------------------- .nv.constant0._ZN7cutlass13device_kernelINS_4gemm6kernel13GemmUniversalIN4cute5tupleIJiiiiEEENS1_10collective13CollectiveMmaINS1_34MainloopSm90TmaGmmaWarpSpecializedILi3ENS5_IJNS4_1CILi2EEESB_NSA_ILi1EEEEEENS1_32KernelTmaWarpSpecializedPingpongEEENS5_IJNSA_ILi64EEENSA_ILi128EEESH_EEEaNS5_IJlSC_lEEEaSJ_NS4_8TiledMMAINS4_8MMA_AtomIJNS4_4SM904GMMA27MMA_64x128x32_S32S8S8_SS_TNEEEENS4_6LayoutINS5_IJSC_SC_SC_EEENS5_IJNSA_ILi0EEESS_SS_EEEEENS5_IJNS4_10UnderscoreESV_SV_EEEEENS4_23SM90_TMA_LOAD_MULTICASTENS4_14ComposedLayoutINS4_7SwizzleILi3ELi4ELi3EEENS4_18smem_ptr_flag_bitsILi8EEENSQ_INS5_IJNSA_ILi8EEESH_EEENS5_IJSH_SC_EEEEEEEvNS4_8identityESY_S18_vS19_EENS_8epilogue10collective6detail29Sm90TmaWarpSpecializedAdapterINS1C_15DefaultEpilogueIaSJ_SJ_NS1B_6thread17LinearCombinationIaLi1EiiLNS1G_9ScaleType4KindE0ELNS_15FloatRoundStyleE2EaEENS1_15EpilogueDefaultEEEEEvvEEEEvNT_6ParamsE --------------------------
	.section	.nv.constant0._ZN7cutlass13device_kernelINS_4gemm6kernel13GemmUniversalIN4cute5tupleIJiiiiEEENS1_10collective13CollectiveMmaINS1_34MainloopSm90TmaGmmaWarpSpecializedILi3ENS5_IJNS4_1CILi2EEESB_NSA_ILi1EEEEEENS1_32KernelTmaWarpSpecializedPingpongEEENS5_IJNSA_ILi64EEENSA_ILi128EEESH_EEEaNS5_IJlSC_lEEEaSJ_NS4_8TiledMMAINS4_8MMA_AtomIJNS4_4SM904GMMA27MMA_64x128x32_S32S8S8_SS_TNEEEENS4_6LayoutINS5_IJSC_SC_SC_EEENS5_IJNSA_ILi0EEESS_SS_EEEEENS5_IJNS4_10UnderscoreESV_SV_EEEEENS4_23SM90_TMA_LOAD_MULTICASTENS4_14ComposedLayoutINS4_7SwizzleILi3ELi4ELi3EEENS4_18smem_ptr_flag_bitsILi8EEENSQ_INS5_IJNSA_ILi8EEESH_EEENS5_IJSH_SC_EEEEEEEvNS4_8identityESY_S18_vS19_EENS_8epilogue10collective6detail29Sm90TmaWarpSpecializedAdapterINS1C_15DefaultEpilogueIaSJ_SJ_NS1B_6thread17LinearCombinationIaLi1EiiLNS1G_9ScaleType4KindE0ELNS_15FloatRoundStyleE2EaEENS1_15EpilogueDefaultEEEEEvvEEEEvNT_6ParamsE,"a",@progbits
	.sectionflags	@""
	.align	4
.nv.constant0._ZN7cutlass13device_kernelINS_4gemm6kernel13GemmUniversalIN4cute5tupleIJiiiiEEENS1_10collective13CollectiveMmaINS1_34MainloopSm90TmaGmmaWarpSpecializedILi3ENS5_IJNS4_1CILi2EEESB_NSA_ILi1EEEEEENS1_32KernelTmaWarpSpecializedPingpongEEENS5_IJNSA_ILi64EEENSA_ILi128EEESH_EEEaNS5_IJlSC_lEEEaSJ_NS4_8TiledMMAINS4_8MMA_AtomIJNS4_4SM904GMMA27MMA_64x128x32_S32S8S8_SS_TNEEEENS4_6LayoutINS5_IJSC_SC_SC_EEENS5_IJNSA_ILi0EEESS_SS_EEEEENS5_IJNS4_10UnderscoreESV_SV_EEEEENS4_23SM90_TMA_LOAD_MULTICASTENS4_14ComposedLayoutINS4_7SwizzleILi3ELi4ELi3EEENS4_18smem_ptr_flag_bitsILi8EEENSQ_INS5_IJNSA_ILi8EEESH_EEENS5_IJSH_SC_EEEEEEEvNS4_8identityESY_S18_vS19_EENS_8epilogue10collective6detail29Sm90TmaWarpSpecializedAdapterINS1C_15DefaultEpilogueIaSJ_SJ_NS1B_6thread17LinearCombinationIaLi1EiiLNS1G_9ScaleType4KindE0ELNS_15FloatRoundStyleE2EaEENS1_15EpilogueDefaultEEEEEvvEEEEvNT_6ParamsE:
	.zero		1664


//--------------------- SYMBOLS --------------------------

	.type		.nv.reservedSmem.offset0,@object
	.size		.nv.reservedSmem.offset0,0x4
	.type		__assertfail,@function
